	.target	sm_100a

	.elftype	@"ET_EXEC"


//--------------------- .note.nv.tkinfo           --------------------------
	.section	.note.nv.tkinfo,"",@"SHT_NOTE"
	.sectionflags	@"SHF_NOTE_NV_TKINFO"
	.tkinfo
        /*0018*/ 	.word	0x00000002
        /*0030*/ 	.string	""
        /*0030*/ 	.string	"ptxas"
        /*0030*/ 	.string	"Cuda compilation tools, release 13.0, V13.0.88"
        /*0030*/ 	.string	"Build cuda_13.0.r13.0/compiler.36424714_0"
        /*0030*/ 	.string	"-arch sm_100a -m 64 "



//--------------------- .note.nv.cuinfo           --------------------------
	.section	.note.nv.cuinfo,"",@"SHT_NOTE"
	.sectionflags	@"SHF_NOTE_NV_CUINFO"
        /*0018*/ 	.short	0x0002
        /*001a*/ 	.short	0x0064
        /*001c*/ 	.short	0x0082
	.zero		2


//--------------------- .nv.info                  --------------------------
	.section	.nv.info,"",@"SHT_CUDA_INFO"
	.align	4


	//----- nvinfo : EIATTR_REGCOUNT
	.align		4
        /*0000*/ 	.byte	0x04, 0x2f
        /*0002*/ 	.short	(.L_19 - .L_18)
	.align		4
.L_18:
        /*0004*/ 	.word	index@(_ZN7cutlass13device_kernelINS_4gemm6kernel13GemmUniversalIN4cute5tupleIJiiiiEEENS1_10collective13CollectiveMmaINS1_35MainloopSm100TmaUmmaWarpSpecializedILi3ELi2ELi4ENS5_IJNS4_1CILi2EEENSA_ILi1EEESC_EEEEENS5_IJNSA_ILi256EEENSA_ILi64EEENSA_ILi32EEEEEENS_10bfloat16_tENS5_IJlSC_lEEESJ_SK_NS4_8TiledMMAINS4_8MMA_AtomIJNS4_26SM100_MMA_F16BF16_2x1SM_SSISJ_SJ_fLi256ELi64ELNS4_4UMMA5MajorE0ELSP_0ELNSO_7ScaleInE0ELSQ_0EEEEEENS4_6LayoutINS5_IJSC_SC_SC_EEENS5_IJNSA_ILi0EEESV_SV_EEEEENS5_IJNS4_10UnderscoreESY_SY_EEEEENS4_18SM100_TMA_2SM_LOADENS4_14ComposedLayoutINS4_7SwizzleILi2ELi4ELi3EEENS4_18smem_ptr_flag_bitsILi16EEENST_INS5_IJNSA_ILi8EEESH_EEENS5_IJSH_SC_EEEEEEEvNS4_8identityES11_S1B_vS1C_EENS_8epilogue10collective18CollectiveEpilogueINS1E_23Sm100TmaWarpSpecializedILi3ELi2ELi32ELb1ELb0EEEJNS5_IJNSA_ILi128EEESG_SH_EEENS5_IJNST_IS1J_SC_EENST_ISH_SC_EEEEESJ_SK_SJ_SK_NS1E_6fusion15FusionCallbacksIS1I_NS1O_17LinearCombinationISJ_fSJ_fLNS_15FloatRoundStyleE2EEES1K_S1N_JEEENS4_5SM1004TMEM4LOAD26SM100_TMEM_LOAD_32dp32b32xENS4_13SM90_TMA_LOADES1B_NS4_39AutoVectorizingCopyWithAssumedAlignmentILi128EEENS4_14SM90_TMA_STOREES1B_S20_S20_EEEvvEEEEvNT_6ParamsE)
        /*0008*/ 	.word	0x00000072


	//----- nvinfo : EIATTR_FRAME_SIZE
	.align		4
.L_19:
        /*000c*/ 	.byte	0x04, 0x11
        /*000e*/ 	.short	(.L_21 - .L_20)
	.align		4
.L_20:
        /*0010*/ 	.word	index@($__internal_2_$__cuda_sm10x_tcgen05_guardrail_trap_unallocated_columns_being_dealloced)
        /*0014*/ 	.word	0x00000000


	//----- nvinfo : EIATTR_FRAME_SIZE
	.align		4
.L_21:
        /*0018*/ 	.byte	0x04, 0x11
        /*001a*/ 	.short	(.L_23 - .L_22)
	.align		4
.L_22:
        /*001c*/ 	.word	index@($__internal_1_$__cuda_sm10x_tcgen05_guardrail_trap_phase_invalid_during_alloc)
        /*0020*/ 	.word	0x00000000


	//----- nvinfo : EIATTR_FRAME_SIZE
	.align		4
.L_23:
        /*0024*/ 	.byte	0x04, 0x11
        /*0026*/ 	.short	(.L_25 - .L_24)
	.align		4
.L_24:
        /*0028*/ 	.word	index@($__internal_0_$__cuda_sm10x_tcgen05_guardrail_trap_col_being_dealloced_not_returned_by_alloc)
        /*002c*/ 	.word	0x00000000


	//----- nvinfo : EIATTR_FRAME_SIZE
	.align		4
.L_25:
        /*0030*/ 	.byte	0x04, 0x11
        /*0032*/ 	.short	(.L_27 - .L_26)
	.align		4
.L_26:
        /*0034*/ 	.word	index@(_ZN7cutlass13device_kernelINS_4gemm6kernel13GemmUniversalIN4cute5tupleIJiiiiEEENS1_10collective13CollectiveMmaINS1_35MainloopSm100TmaUmmaWarpSpecializedILi3ELi2ELi4ENS5_IJNS4_1CILi2EEENSA_ILi1EEESC_EEEEENS5_IJNSA_ILi256EEENSA_ILi64EEENSA_ILi32EEEEEENS_10bfloat16_tENS5_IJlSC_lEEESJ_SK_NS4_8TiledMMAINS4_8MMA_AtomIJNS4_26SM100_MMA_F16BF16_2x1SM_SSISJ_SJ_fLi256ELi64ELNS4_4UMMA5MajorE0ELSP_0ELNSO_7ScaleInE0ELSQ_0EEEEEENS4_6LayoutINS5_IJSC_SC_SC_EEENS5_IJNSA_ILi0EEESV_SV_EEEEENS5_IJNS4_10UnderscoreESY_SY_EEEEENS4_18SM100_TMA_2SM_LOADENS4_14ComposedLayoutINS4_7SwizzleILi2ELi4ELi3EEENS4_18smem_ptr_flag_bitsILi16EEENST_INS5_IJNSA_ILi8EEESH_EEENS5_IJSH_SC_EEEEEEEvNS4_8identityES11_S1B_vS1C_EENS_8epilogue10collective18CollectiveEpilogueINS1E_23Sm100TmaWarpSpecializedILi3ELi2ELi32ELb1ELb0EEEJNS5_IJNSA_ILi128EEESG_SH_EEENS5_IJNST_IS1J_SC_EENST_ISH_SC_EEEEESJ_SK_SJ_SK_NS1E_6fusion15FusionCallbacksIS1I_NS1O_17LinearCombinationISJ_fSJ_fLNS_15FloatRoundStyleE2EEES1K_S1N_JEEENS4_5SM1004TMEM4LOAD26SM100_TMEM_LOAD_32dp32b32xENS4_13SM90_TMA_LOADES1B_NS4_39AutoVectorizingCopyWithAssumedAlignmentILi128EEENS4_14SM90_TMA_STOREES1B_S20_S20_EEEvvEEEEvNT_6ParamsE)
        /*0038*/ 	.word	0x00000000


	//----- nvinfo : EIATTR_MIN_STACK_SIZE
	.align		4
.L_27:
        /*003c*/ 	.byte	0x04, 0x12
        /*003e*/ 	.short	(.L_29 - .L_28)
	.align		4
.L_28:
        /*0040*/ 	.word	index@(_ZN7cutlass13device_kernelINS_4gemm6kernel13GemmUniversalIN4cute5tupleIJiiiiEEENS1_10collective13CollectiveMmaINS1_35MainloopSm100TmaUmmaWarpSpecializedILi3ELi2ELi4ENS5_IJNS4_1CILi2EEENSA_ILi1EEESC_EEEEENS5_IJNSA_ILi256EEENSA_ILi64EEENSA_ILi32EEEEEENS_10bfloat16_tENS5_IJlSC_lEEESJ_SK_NS4_8TiledMMAINS4_8MMA_AtomIJNS4_26SM100_MMA_F16BF16_2x1SM_SSISJ_SJ_fLi256ELi64ELNS4_4UMMA5MajorE0ELSP_0ELNSO_7ScaleInE0ELSQ_0EEEEEENS4_6LayoutINS5_IJSC_SC_SC_EEENS5_IJNSA_ILi0EEESV_SV_EEEEENS5_IJNS4_10UnderscoreESY_SY_EEEEENS4_18SM100_TMA_2SM_LOADENS4_14ComposedLayoutINS4_7SwizzleILi2ELi4ELi3EEENS4_18smem_ptr_flag_bitsILi16EEENST_INS5_IJNSA_ILi8EEESH_EEENS5_IJSH_SC_EEEEEEEvNS4_8identityES11_S1B_vS1C_EENS_8epilogue10collective18CollectiveEpilogueINS1E_23Sm100TmaWarpSpecializedILi3ELi2ELi32ELb1ELb0EEEJNS5_IJNSA_ILi128EEESG_SH_EEENS5_IJNST_IS1J_SC_EENST_ISH_SC_EEEEESJ_SK_SJ_SK_NS1E_6fusion15FusionCallbacksIS1I_NS1O_17LinearCombinationISJ_fSJ_fLNS_15FloatRoundStyleE2EEES1K_S1N_JEEENS4_5SM1004TMEM4LOAD26SM100_TMEM_LOAD_32dp32b32xENS4_13SM90_TMA_LOADES1B_NS4_39AutoVectorizingCopyWithAssumedAlignmentILi128EEENS4_14SM90_TMA_STOREES1B_S20_S20_EEEvvEEEEvNT_6ParamsE)
        /*0044*/ 	.word	0x00000000
.L_29:


//--------------------- .nv.compat                --------------------------
	.section	.nv.compat,"",@"SHT_CUDA_COMPAT_INFO"
	.align	4
        /*0000*/ 	.byte	0x02, 0x09, 0x01, 0x00, 0x02, 0x02, 0x02, 0x00, 0x02, 0x05, 0x05, 0x00, 0x03, 0x07, 0x01, 0x01
        /*0010*/ 	.byte	0x02, 0x03, 0x01, 0x00, 0x02, 0x06, 0x01, 0x00, 0x04, 0x0b, 0x08, 0x00, 0x09, 0x00, 0x00, 0x00
        /*0020*/ 	.byte	0x00, 0x00, 0x00, 0x00


//--------------------- .nv.info._ZN7cutlass13device_kernelINS_4gemm6kernel13GemmUniversalIN4cute5tupleIJiiiiEEENS1_10collective13CollectiveMmaINS1_35MainloopSm100TmaUmmaWarpSpecializedILi3ELi2ELi4ENS5_IJNS4_1CILi2EEENSA_ILi1EEESC_EEEEENS5_IJNSA_ILi256EEENSA_ILi64EEENSA_ILi32EEEEEENS_10bfloat16_tENS5_IJlSC_lEEESJ_SK_NS4_8TiledMMAINS4_8MMA_AtomIJNS4_26SM100_MMA_F16BF16_2x1SM_SSISJ_SJ_fLi256ELi64ELNS4_4UMMA5MajorE0ELSP_0ELNSO_7ScaleInE0ELSQ_0EEEEEENS4_6LayoutINS5_IJSC_SC_SC_EEENS5_IJNSA_ILi0EEESV_SV_EEEEENS5_IJNS4_10UnderscoreESY_SY_EEEEENS4_18SM100_TMA_2SM_LOADENS4_14ComposedLayoutINS4_7SwizzleILi2ELi4ELi3EEENS4_18smem_ptr_flag_bitsILi16EEENST_INS5_IJNSA_ILi8EEESH_EEENS5_IJSH_SC_EEEEEEEvNS4_8identityES11_S1B_vS1C_EENS_8epilogue10collective18CollectiveEpilogueINS1E_23Sm100TmaWarpSpecializedILi3ELi2ELi32ELb1ELb0EEEJNS5_IJNSA_ILi128EEESG_SH_EEENS5_IJNST_IS1J_SC_EENST_ISH_SC_EEEEESJ_SK_SJ_SK_NS1E_6fusion15FusionCallbacksIS1I_NS1O_17LinearCombinationISJ_fSJ_fLNS_15FloatRoundStyleE2EEES1K_S1N_JEEENS4_5SM1004TMEM4LOAD26SM100_TMEM_LOAD_32dp32b32xENS4_13SM90_TMA_LOADES1B_NS4_39AutoVectorizingCopyWithAssumedAlignmentILi128EEENS4_14SM90_TMA_STOREES1B_S20_S20_EEEvvEEEEvNT_6ParamsE --------------------------
	.section	.nv.info._ZN7cutlass13device_kernelINS_4gemm6kernel13GemmUniversalIN4cute5tupleIJiiiiEEENS1_10collective13CollectiveMmaINS1_35MainloopSm100TmaUmmaWarpSpecializedILi3ELi2ELi4ENS5_IJNS4_1CILi2EEENSA_ILi1EEESC_EEEEENS5_IJNSA_ILi256EEENSA_ILi64EEENSA_ILi32EEEEEENS_10bfloat16_tENS5_IJlSC_lEEESJ_SK_NS4_8TiledMMAINS4_8MMA_AtomIJNS4_26SM100_MMA_F16BF16_2x1SM_SSISJ_SJ_fLi256ELi64ELNS4_4UMMA5MajorE0ELSP_0ELNSO_7ScaleInE0ELSQ_0EEEEEENS4_6LayoutINS5_IJSC_SC_SC_EEENS5_IJNSA_ILi0EEESV_SV_EEEEENS5_IJNS4_10UnderscoreESY_SY_EEEEENS4_18SM100_TMA_2SM_LOADENS4_14ComposedLayoutINS4_7SwizzleILi2ELi4ELi3EEENS4_18smem_ptr_flag_bitsILi16EEENST_INS5_IJNSA_ILi8EEESH_EEENS5_IJSH_SC_EEEEEEEvNS4_8identityES11_S1B_vS1C_EENS_8epilogue10collective18CollectiveEpilogueINS1E_23Sm100TmaWarpSpecializedILi3ELi2ELi32ELb1ELb0EEEJNS5_IJNSA_ILi128EEESG_SH_EEENS5_IJNST_IS1J_SC_EENST_ISH_SC_EEEEESJ_SK_SJ_SK_NS1E_6fusion15FusionCallbacksIS1I_NS1O_17LinearCombinationISJ_fSJ_fLNS_15FloatRoundStyleE2EEES1K_S1N_JEEENS4_5SM1004TMEM4LOAD26SM100_TMEM_LOAD_32dp32b32xENS4_13SM90_TMA_LOADES1B_NS4_39AutoVectorizingCopyWithAssumedAlignmentILi128EEENS4_14SM90_TMA_STOREES1B_S20_S20_EEEvvEEEEvNT_6ParamsE,"",@"SHT_CUDA_INFO"
	.sectionflags	@""
	.align	4


	//----- nvinfo : EIATTR_CUDA_API_VERSION
	.align		4
        /*0000*/ 	.byte	0x04, 0x37
        /*0002*/ 	.short	(.L_31 - .L_30)
.L_30:
        /*0004*/ 	.word	0x00000082


	//----- nvinfo : EIATTR_KPARAM_INFO
	.align		4
.L_31:
        /*0008*/ 	.byte	0x04, 0x17
        /*000a*/ 	.short	(.L_33 - .L_32)
.L_32:
        /*000c*/ 	.word	0x00000000
        /*0010*/ 	.short	0x0000
        /*0012*/ 	.short	0x0000
        /*0014*/ 	.byte	0x00, 0xf0, 0x01, 0x20


	//----- nvinfo : EIATTR_AT_ENTRY_FRAGMENTS
	.align		4
.L_33:
        /*0018*/ 	.byte	0x04, 0x4f
        /*001a*/ 	.short	(.L_35 - .L_34)


	//   ....[0]....
.L_34:
        /*001c*/ 	.word	0x00000007


	//----- nvinfo : EIATTR_RESERVED_SMEM_USED
	.align		4
.L_35:
        /*0020*/ 	.byte	0x01, 0x41
	.zero		2


	//----- nvinfo : EIATTR_SPARSE_MMA_MASK
	.align		4
        /*0024*/ 	.byte	0x03, 0x50
        /*0026*/ 	.short	0x0000


	//----- nvinfo : EIATTR_TCGEN05_2CTA_USED
	.align		4
        /*0028*/ 	.byte	0x01, 0x52
	.zero		2


	//----- nvinfo : EIATTR_MAXREG_COUNT
	.align		4
        /*002c*/ 	.byte	0x03, 0x1b
        /*002e*/ 	.short	0x00ff


	//----- nvinfo : EIATTR_NUM_BARRIERS
	.align		4
        /*0030*/ 	.byte	0x02, 0x4c
        /*0032*/ 	.byte	0x07
	.zero		1


	//----- nvinfo : EIATTR_EXTERNS
	.align		4
        /*0034*/ 	.byte	0x04, 0x0f
        /*0036*/ 	.short	(.L_37 - .L_36)


	//   ....[0]....
	.align		4
.L_36:
        /*0038*/ 	.word	index@(__assertfail)


	//----- nvinfo : EIATTR_MERCURY_ISA_VERSION
	.align		4
.L_37:
        /*003c*/ 	.byte	0x03, 0x5f
        /*003e*/ 	.short	0x0101


	//----- nvinfo : EIATTR_INT_WARP_WIDE_INSTR_OFFSETS
	.align		4
        /*0040*/ 	.byte	0x04, 0x31
        /*0042*/ 	.short	(.L_39 - .L_38)


	//   ....[0]....
.L_38:
        /*0044*/ 	.word	0x00000cd0


	//   ....[1]....
        /*0048*/ 	.word	0x00000d70


	//   ....[2]....
        /*004c*/ 	.word	0x000020d0


	//   ....[3]....
        /*0050*/ 	.word	0x00003e30


	//   ....[4]....
        /*0054*/ 	.word	0x00003e60


	//   ....[5]....
        /*0058*/ 	.word	0x00003eb0


	//   ....[6]....
        /*005c*/ 	.word	0x000047a0


	//   ....[7]....
        /*0060*/ 	.word	0x000047c0


	//   ....[8]....
        /*0064*/ 	.word	0x00004a90


	//   ....[9]....
        /*0068*/ 	.word	0x00004bc0


	//----- nvinfo : EIATTR_COOP_GROUP_MASK_REGIDS
	.align		4
.L_39:
        /*006c*/ 	.byte	0x04, 0x29
        /*006e*/ 	.short	(.L_41 - .L_40)


	//   ....[0]....
.L_40:
        /*0070*/ 	.word	0xffffffff


	//   ....[1]....
        /*0074*/ 	.word	0xffffffff


	//   ....[2]....
        /*0078*/ 	.word	0xffffffff


	//   ....[3]....
        /*007c*/ 	.word	0xffffffff


	//   ....[4]....
        /*0080*/ 	.word	0xffffffff


	//   ....[5]....
        /*0084*/ 	.word	0xffffffff


	//   ....[6]....
        /*0088*/ 	.word	0xffffffff


	//   ....[7]....
        /*008c*/ 	.word	0xffffffff


	//   ....[8]....
        /*0090*/ 	.word	0xffffffff


	//   ....[9]....
        /*0094*/ 	.word	0xffffffff


	//   ....[10]....
        /*0098*/ 	.word	0xffffffff


	//   ....[11]....
        /*009c*/ 	.word	0xffffffff


	//   ....[12]....
        /*00a0*/ 	.word	0xffffffff


	//   ....[13]....
        /*00a4*/ 	.word	0xffffffff


	//----- nvinfo : EIATTR_COOP_GROUP_INSTR_OFFSETS
	.align		4
.L_41:
        /*00a8*/ 	.byte	0x04, 0x28
        /*00aa*/ 	.short	(.L_43 - .L_42)


	//   ....[0]....
.L_42:
        /*00ac*/ 	.word	0x000000c0


	//   ....[1]....
        /*00b0*/ 	.word	0x00000500


	//   ....[2]....
        /*00b4*/ 	.word	0x00000660


	//   ....[3]....
        /*00b8*/ 	.word	0x000007d0


	//   ....[4]....
        /*00bc*/ 	.word	0x000008c0


	//   ....[5]....
        /*00c0*/ 	.word	0x00000a20


	//   ....[6]....
        /*00c4*/ 	.word	0x00000bb0


	//   ....[7]....
        /*00c8*/ 	.word	0x00000df0


	//   ....[8]....
        /*00cc*/ 	.word	0x00001fb0


	//   ....[9]....
        /*00d0*/ 	.word	0x00002d00


	//   ....[10]....
        /*00d4*/ 	.word	0x000031d0


	//   ....[11]....
        /*00d8*/ 	.word	0x00003200


	//   ....[12]....
        /*00dc*/ 	.word	0x00003d40


	//   ....[13]....
        /*00e0*/ 	.word	0x00003f50


	//----- nvinfo : EIATTR_VRC_CTA_INIT_COUNT
	.align		4
.L_43:
        /*00e4*/ 	.byte	0x02, 0x4a
        /*00e6*/ 	.byte	0x80
	.zero		1


	//----- nvinfo : EIATTR_SYSCALL_OFFSETS
	.align		4
        /*00e8*/ 	.byte	0x04, 0x46
        /*00ea*/ 	.short	(.L_45 - .L_44)


	//   ....[0]....
.L_44:
        /*00ec*/ 	.word	0x00005770


	//   ....[1]....
        /*00f0*/ 	.word	0x00005860


	//   ....[2]....
        /*00f4*/ 	.word	0x000060a0


	//   ....[3]....
        /*00f8*/ 	.word	0x00006d50


	//----- nvinfo : EIATTR_MBARRIER_INSTR_OFFSETS
	.align		4
.L_45:
        /*00fc*/ 	.byte	0x04, 0x39
        /*00fe*/ 	.short	(.L_47 - .L_46)


	//   ....[0]....
.L_46:
        /*0100*/ 	.word	0x000005f0
        /*0104*/ 	.word	0x000000ff
        /*0108*/ 	.word	0x00000000
        /*010c*/ 	.short	0x0100
        /*010e*/ 	.byte	0x08
	.zero		1


	//   ....[1]....
        /*0110*/ 	.word	0x00000600
        /*0114*/ 	.word	0x000000ff
        /*0118*/ 	.word	0x00000018
        /*011c*/ 	.short	0x0100
        /*011e*/ 	.byte	0x08
	.zero		1


	//   ....[2]....
        /*0120*/ 	.word	0x00000610
        /*0124*/ 	.word	0x000000ff
        /*0128*/ 	.word	0x00000008
        /*012c*/ 	.short	0x0100
        /*012e*/ 	.byte	0x08
	.zero		1


	//   ....[3]....
        /*0130*/ 	.word	0x00000620
        /*0134*/ 	.word	0x000000ff
        /*0138*/ 	.word	0x00000020
        /*013c*/ 	.short	0x0100
        /*013e*/ 	.byte	0x08
	.zero		1


	//   ....[4]....
        /*0140*/ 	.word	0x00000630
        /*0144*/ 	.word	0x000000ff
        /*0148*/ 	.word	0x00000010
        /*014c*/ 	.short	0x0100
        /*014e*/ 	.byte	0x08
	.zero		1


	//   ....[5]....
        /*0150*/ 	.word	0x00000640
        /*0154*/ 	.word	0x000000ff
        /*0158*/ 	.word	0x00000028
        /*015c*/ 	.short	0x0100
        /*015e*/ 	.byte	0x08
	.zero		1


	//   ....[6]....
        /*0160*/ 	.word	0x00000760
        /*0164*/ 	.word	0x000000ff
        /*0168*/ 	.word	0x00000030
        /*016c*/ 	.short	0x0100
        /*016e*/ 	.byte	0x09
	.zero		1


	//   ....[7]....
        /*0170*/ 	.word	0x00000770
        /*0174*/ 	.word	0x000000ff
        /*0178*/ 	.word	0x00000048
        /*017c*/ 	.short	0x0100
        /*017e*/ 	.byte	0x09
	.zero		1


	//   ....[8]....
        /*0180*/ 	.word	0x00000780
        /*0184*/ 	.word	0x000000ff
        /*0188*/ 	.word	0x00000038
        /*018c*/ 	.short	0x0100
        /*018e*/ 	.byte	0x09
	.zero		1


	//   ....[9]....
        /*0190*/ 	.word	0x00000790
        /*0194*/ 	.word	0x000000ff
        /*0198*/ 	.word	0x00000050
        /*019c*/ 	.short	0x0100
        /*019e*/ 	.byte	0x09
	.zero		1


	//   ....[10]....
        /*01a0*/ 	.word	0x000007a0
        /*01a4*/ 	.word	0x000000ff
        /*01a8*/ 	.word	0x00000040
        /*01ac*/ 	.short	0x0100
        /*01ae*/ 	.byte	0x09
	.zero		1


	//   ....[11]....
        /*01b0*/ 	.word	0x000007b0
        /*01b4*/ 	.word	0x000000ff
        /*01b8*/ 	.word	0x00000058
        /*01bc*/ 	.short	0x0100
        /*01be*/ 	.byte	0x09
	.zero		1


	//   ....[12]....
        /*01c0*/ 	.word	0x00000890
        /*01c4*/ 	.word	0x000000ff
        /*01c8*/ 	.word	0x00000060
        /*01cc*/ 	.short	0x0100
        /*01ce*/ 	.byte	0x08
	.zero		1


	//   ....[13]....
        /*01d0*/ 	.word	0x000008a0
        /*01d4*/ 	.word	0x000000ff
        /*01d8*/ 	.word	0x00000068
        /*01dc*/ 	.short	0x0100
        /*01de*/ 	.byte	0x08
	.zero		1


	//   ....[14]....
        /*01e0*/ 	.word	0x000009d0
        /*01e4*/ 	.word	0x000000ff
        /*01e8*/ 	.word	0x00000070
        /*01ec*/ 	.short	0x0100
        /*01ee*/ 	.byte	0x08
	.zero		1


	//   ....[15]....
        /*01f0*/ 	.word	0x000009e0
        /*01f4*/ 	.word	0x000000ff
        /*01f8*/ 	.word	0x00000080
        /*01fc*/ 	.short	0x0100
        /*01fe*/ 	.byte	0x08
	.zero		1


	//   ....[16]....
        /*0200*/ 	.word	0x000009f0
        /*0204*/ 	.word	0x000000ff
        /*0208*/ 	.word	0x00000078
        /*020c*/ 	.short	0x0100
        /*020e*/ 	.byte	0x08
	.zero		1


	//   ....[17]....
        /*0210*/ 	.word	0x00000a00
        /*0214*/ 	.word	0x000000ff
        /*0218*/ 	.word	0x00000088
        /*021c*/ 	.short	0x0100
        /*021e*/ 	.byte	0x08
	.zero		1


	//   ....[18]....
        /*0220*/ 	.word	0x00000b20
        /*0224*/ 	.word	0x000000ff
        /*0228*/ 	.word	0x00000090
        /*022c*/ 	.short	0x0100
        /*022e*/ 	.byte	0x09
	.zero		1


	//   ....[19]....
        /*0230*/ 	.word	0x00000b30
        /*0234*/ 	.word	0x000000ff
        /*0238*/ 	.word	0x000000b0
        /*023c*/ 	.short	0x0100
        /*023e*/ 	.byte	0x09
	.zero		1


	//   ....[20]....
        /*0240*/ 	.word	0x00000b40
        /*0244*/ 	.word	0x000000ff
        /*0248*/ 	.word	0x00000098
        /*024c*/ 	.short	0x0100
        /*024e*/ 	.byte	0x09
	.zero		1


	//   ....[21]....
        /*0250*/ 	.word	0x00000b50
        /*0254*/ 	.word	0x000000ff
        /*0258*/ 	.word	0x000000b8
        /*025c*/ 	.short	0x0100
        /*025e*/ 	.byte	0x09
	.zero		1


	//   ....[22]....
        /*0260*/ 	.word	0x00000b60
        /*0264*/ 	.word	0x000000ff
        /*0268*/ 	.word	0x000000a0
        /*026c*/ 	.short	0x0100
        /*026e*/ 	.byte	0x09
	.zero		1


	//   ....[23]....
        /*0270*/ 	.word	0x00000b70
        /*0274*/ 	.word	0x000000ff
        /*0278*/ 	.word	0x000000c0
        /*027c*/ 	.short	0x0100
        /*027e*/ 	.byte	0x09
	.zero		1


	//   ....[24]....
        /*0280*/ 	.word	0x00000b80
        /*0284*/ 	.word	0x000000ff
        /*0288*/ 	.word	0x000000a8
        /*028c*/ 	.short	0x0100
        /*028e*/ 	.byte	0x09
	.zero		1


	//   ....[25]....
        /*0290*/ 	.word	0x00000b90
        /*0294*/ 	.word	0x000000ff
        /*0298*/ 	.word	0x000000c8
        /*029c*/ 	.short	0x0100
        /*029e*/ 	.byte	0x09
	.zero		1


	//   ....[26]....
        /*02a0*/ 	.word	0x00000c80
        /*02a4*/ 	.word	0x000000ff
        /*02a8*/ 	.word	0x000000d0
        /*02ac*/ 	.short	0x0100
        /*02ae*/ 	.byte	0x08
	.zero		1


	//   ....[27]....
        /*02b0*/ 	.word	0x00000c90
        /*02b4*/ 	.word	0x000000ff
        /*02b8*/ 	.word	0x000000e0
        /*02bc*/ 	.short	0x0100
        /*02be*/ 	.byte	0x08
	.zero		1


	//   ....[28]....
        /*02c0*/ 	.word	0x00000ca0
        /*02c4*/ 	.word	0x000000ff
        /*02c8*/ 	.word	0x000000d8
        /*02cc*/ 	.short	0x0100
        /*02ce*/ 	.byte	0x08
	.zero		1


	//   ....[29]....
        /*02d0*/ 	.word	0x00000cb0
        /*02d4*/ 	.word	0x000000ff
        /*02d8*/ 	.word	0x000000e8
        /*02dc*/ 	.short	0x0100
        /*02de*/ 	.byte	0x08
	.zero		1


	//   ....[30]....
        /*02e0*/ 	.word	0x00000da0
        /*02e4*/ 	.word	0x000000ff
        /*02e8*/ 	.word	0x000000f0
        /*02ec*/ 	.short	0x0100
        /*02ee*/ 	.byte	0x06
	.zero		1


	//   ....[31]....
        /*02f0*/ 	.word	0x000017b0
        /*02f4*/ 	.word	0x00000002
        /*02f8*/ 	.word	0x000000e0
        /*02fc*/ 	.short	0x010a
        /*02fe*/ 	.byte	0xff
	.zero		1


	//   ....[32]....
        /*0300*/ 	.word	0x000017e0
        /*0304*/ 	.word	0x00000002
        /*0308*/ 	.word	0x000000d0
        /*030c*/ 	.short	0x0101
        /*030e*/ 	.byte	0xff
	.zero		1


	//   ....[33]....
        /*0310*/ 	.word	0x000018b0
        /*0314*/ 	.word	0x000000ff
        /*0318*/ 	.word	0x00000018
        /*031c*/ 	.short	0x010a
        /*031e*/ 	.byte	0x08
	.zero		1


	//   ....[34]....
        /*0320*/ 	.word	0x000019b0
        /*0324*/ 	.word	0x000000ff
        /*0328*/ 	.word	0x00000018
        /*032c*/ 	.short	0x010a
        /*032e*/ 	.byte	0x21
	.zero		1


	//   ....[35]....
        /*0330*/ 	.word	0x00001b60
        /*0334*/ 	.word	0x000000ff
        /*0338*/ 	.word	0x00000018
        /*033c*/ 	.short	0x010a
        /*033e*/ 	.byte	0x08
	.zero		1


	//   ....[36]....
        /*0340*/ 	.word	0x00001c60
        /*0344*/ 	.word	0x000000ff
        /*0348*/ 	.word	0x00000068
        /*034c*/ 	.short	0x0101
        /*034e*/ 	.byte	0x04
	.zero		1


	//   ....[37]....
        /*0350*/ 	.word	0x00001c80
        /*0354*/ 	.word	0x000000ff
        /*0358*/ 	.word	0x00000018
        /*035c*/ 	.short	0x010a
        /*035e*/ 	.byte	0x08
	.zero		1


	//   ....[38]....
        /*0360*/ 	.word	0x00001d00
        /*0364*/ 	.word	0x000000ff
        /*0368*/ 	.word	0x00000018
        /*036c*/ 	.short	0x010a
        /*036e*/ 	.byte	0x11
	.zero		1


	//   ....[39]....
        /*0370*/ 	.word	0x00001e90
        /*0374*/ 	.word	0x000000ff
        /*0378*/ 	.word	0x00000018
        /*037c*/ 	.short	0x010a
        /*037e*/ 	.byte	0x08
	.zero		1


	//   ....[40]....
        /*0380*/ 	.word	0x00001fe0
        /*0384*/ 	.word	0x00000002
        /*0388*/ 	.word	0x00000070
        /*038c*/ 	.short	0x010a
        /*038e*/ 	.byte	0xff
	.zero		1


	//   ....[41]....
        /*0390*/ 	.word	0x000020a0
        /*0394*/ 	.word	0x00000002
        /*0398*/ 	.word	0x00000000
        /*039c*/ 	.short	0x0101
        /*039e*/ 	.byte	0xff
	.zero		1


	//   ....[42]....
        /*03a0*/ 	.word	0x00002600
        /*03a4*/ 	.word	0x000000ff
        /*03a8*/ 	.word	0x00000000
        /*03ac*/ 	.short	0x010a
        /*03ae*/ 	.byte	0x05
	.zero		1


	//   ....[43]....
        /*03b0*/ 	.word	0x00002690
        /*03b4*/ 	.word	0x000000ff
        /*03b8*/ 	.word	0x00000000
        /*03bc*/ 	.short	0x010a
        /*03be*/ 	.byte	0x05
	.zero		1


	//   ....[44]....
        /*03c0*/ 	.word	0x00002730
        /*03c4*/ 	.word	0x00000000
        /*03c8*/ 	.word	0x00000000
        /*03cc*/ 	.short	0x010a
        /*03ce*/ 	.byte	0xff
	.zero		1


	//   ....[45]....
        /*03d0*/ 	.word	0x00002860
        /*03d4*/ 	.word	0x00000000
        /*03d8*/ 	.word	0x000000d0
        /*03dc*/ 	.short	0x010a
        /*03de*/ 	.byte	0xff
	.zero		1


	//   ....[46]....
        /*03e0*/ 	.word	0x000028d0
        /*03e4*/ 	.word	0x00000000
        /*03e8*/ 	.word	0x00000000
        /*03ec*/ 	.short	0x0101
        /*03ee*/ 	.byte	0xff
	.zero		1


	//   ....[47]....
        /*03f0*/ 	.word	0x000028f0
        /*03f4*/ 	.word	0x000000ff
        /*03f8*/ 	.word	0x00000080
        /*03fc*/ 	.short	0x010a
        /*03fe*/ 	.byte	0x05
	.zero		1


	//   ....[48]....
        /*0400*/ 	.word	0x00002a10
        /*0404*/ 	.word	0x00000000
        /*0408*/ 	.word	0x00000070
        /*040c*/ 	.short	0x010a
        /*040e*/ 	.byte	0xff
	.zero		1


	//   ....[49]....
        /*0410*/ 	.word	0x00002b10
        /*0414*/ 	.word	0x00000000
        /*0418*/ 	.word	0x00000000
        /*041c*/ 	.short	0x0101
        /*041e*/ 	.byte	0xff
	.zero		1


	//   ....[50]....
        /*0420*/ 	.word	0x00002ba0
        /*0424*/ 	.word	0x000000ff
        /*0428*/ 	.word	0x00000080
        /*042c*/ 	.short	0x0106
        /*042e*/ 	.byte	0x05
	.zero		1


	//   ....[51]....
        /*0430*/ 	.word	0x00002bc0
        /*0434*/ 	.word	0x000000ff
        /*0438*/ 	.word	0x00000080
        /*043c*/ 	.short	0x010a
        /*043e*/ 	.byte	0x05
	.zero		1


	//   ....[52]....
        /*0440*/ 	.word	0x00002c50
        /*0444*/ 	.word	0x000000ff
        /*0448*/ 	.word	0x00000080
        /*044c*/ 	.short	0x0106
        /*044e*/ 	.byte	0x04
	.zero		1


	//   ....[53]....
        /*0450*/ 	.word	0x00002c90
        /*0454*/ 	.word	0x00000000
        /*0458*/ 	.word	0x00000080
        /*045c*/ 	.short	0x010a
        /*045e*/ 	.byte	0xff
	.zero		1


	//   ....[54]....
        /*0460*/ 	.word	0x00002ed0
        /*0464*/ 	.word	0x000000ff
        /*0468*/ 	.word	0x00000008
        /*046c*/ 	.short	0x010a
        /*046e*/ 	.byte	0x06
	.zero		1


	//   ....[55]....
        /*0470*/ 	.word	0x00002ef0
        /*0474*/ 	.word	0x000000ff
        /*0478*/ 	.word	0x00000008
        /*047c*/ 	.short	0x010a
        /*047e*/ 	.byte	0x06
	.zero		1


	//   ....[56]....
        /*0480*/ 	.word	0x00003080
        /*0484*/ 	.word	0x000000ff
        /*0488*/ 	.word	0x00000008
        /*048c*/ 	.short	0x010a
        /*048e*/ 	.byte	0x06
	.zero		1


	//   ....[57]....
        /*0490*/ 	.word	0x000030a0
        /*0494*/ 	.word	0x000000ff
        /*0498*/ 	.word	0x00000008
        /*049c*/ 	.short	0x010a
        /*049e*/ 	.byte	0x06
	.zero		1


	//   ....[58]....
        /*04a0*/ 	.word	0x00003160
        /*04a4*/ 	.word	0x000000ff
        /*04a8*/ 	.word	0x00000000
        /*04ac*/ 	.short	0x0101
        /*04ae*/ 	.byte	0x07
	.zero		1


	//   ....[59]....
        /*04b0*/ 	.word	0x00003460
        /*04b4*/ 	.word	0x00000000
        /*04b8*/ 	.word	0x00000070
        /*04bc*/ 	.short	0x010a
        /*04be*/ 	.byte	0xff
	.zero		1


	//   ....[60]....
        /*04c0*/ 	.word	0x00003520
        /*04c4*/ 	.word	0x00000000
        /*04c8*/ 	.word	0x00000000
        /*04cc*/ 	.short	0x0101
        /*04ce*/ 	.byte	0xff
	.zero		1


	//   ....[61]....
        /*04d0*/ 	.word	0x000035e0
        /*04d4*/ 	.word	0x000000ff
        /*04d8*/ 	.word	0x00000000
        /*04dc*/ 	.short	0x010a
        /*04de*/ 	.byte	0x06
	.zero		1


	//   ....[62]....
        /*04e0*/ 	.word	0x000035f0
        /*04e4*/ 	.word	0x000000ff
        /*04e8*/ 	.word	0x000000b0
        /*04ec*/ 	.short	0x010a
        /*04ee*/ 	.byte	0x0a
	.zero		1


	//   ....[63]....
        /*04f0*/ 	.word	0x000036a0
        /*04f4*/ 	.word	0x000000ff
        /*04f8*/ 	.word	0x00000000
        /*04fc*/ 	.short	0x010a
        /*04fe*/ 	.byte	0x09
	.zero		1


	//   ....[64]....
        /*0500*/ 	.word	0x000037e0
        /*0504*/ 	.word	0x000000ff
        /*0508*/ 	.word	0x00000000
        /*050c*/ 	.short	0x010a
        /*050e*/ 	.byte	0x06
	.zero		1


	//   ....[65]....
        /*0510*/ 	.word	0x00003a30
        /*0514*/ 	.word	0x000000ff
        /*0518*/ 	.word	0x00000000
        /*051c*/ 	.short	0x010a
        /*051e*/ 	.byte	0x07
	.zero		1


	//   ....[66]....
        /*0520*/ 	.word	0x00003ac0
        /*0524*/ 	.word	0x000000ff
        /*0528*/ 	.word	0x00000000
        /*052c*/ 	.short	0x010a
        /*052e*/ 	.byte	0x07
	.zero		1


	//   ....[67]....
        /*0530*/ 	.word	0x00003b50
        /*0534*/ 	.word	0x000000ff
        /*0538*/ 	.word	0x00000000
        /*053c*/ 	.short	0x010a
        /*053e*/ 	.byte	0x07
	.zero		1


	//   ....[68]....
        /*0540*/ 	.word	0x00003bf0
        /*0544*/ 	.word	0x00000000
        /*0548*/ 	.word	0x00000000
        /*054c*/ 	.short	0x010a
        /*054e*/ 	.byte	0xff
	.zero		1


	//   ....[69]....
        /*0550*/ 	.word	0x00003c30
        /*0554*/ 	.word	0x00000000
        /*0558*/ 	.word	0x00000000
        /*055c*/ 	.short	0x010a
        /*055e*/ 	.byte	0xff
	.zero		1


	//   ....[70]....
        /*0560*/ 	.word	0x00003ca0
        /*0564*/ 	.word	0x000000ff
        /*0568*/ 	.word	0x00000000
        /*056c*/ 	.short	0x0101
        /*056e*/ 	.byte	0x05
	.zero		1


	//   ....[71]....
        /*0570*/ 	.word	0x00003ce0
        /*0574*/ 	.word	0x000000ff
        /*0578*/ 	.word	0x000000f0
        /*057c*/ 	.short	0x010a
        /*057e*/ 	.byte	0x08
	.zero		1


	//   ....[72]....
        /*0580*/ 	.word	0x00003d30
        /*0584*/ 	.word	0x000000ff
        /*0588*/ 	.word	0x00000000
        /*058c*/ 	.short	0x0101
        /*058e*/ 	.byte	0x05
	.zero		1


	//   ....[73]....
        /*0590*/ 	.word	0x00004140
        /*0594*/ 	.word	0x00000000
        /*0598*/ 	.word	0x00000070
        /*059c*/ 	.short	0x010a
        /*059e*/ 	.byte	0xff
	.zero		1


	//   ....[74]....
        /*05a0*/ 	.word	0x00004200
        /*05a4*/ 	.word	0x00000000
        /*05a8*/ 	.word	0x00000000
        /*05ac*/ 	.short	0x0101
        /*05ae*/ 	.byte	0xff
	.zero		1


	//   ....[75]....
        /*05b0*/ 	.word	0x00004520
        /*05b4*/ 	.word	0x000000ff
        /*05b8*/ 	.word	0x00000068
        /*05bc*/ 	.short	0x010a
        /*05be*/ 	.byte	0x06
	.zero		1


	//   ....[76]....
        /*05c0*/ 	.word	0x00004740
        /*05c4*/ 	.word	0x000000ff
        /*05c8*/ 	.word	0x00000048
        /*05cc*/ 	.short	0x010a
        /*05ce*/ 	.byte	0x0f
	.zero		1


	//   ....[77]....
        /*05d0*/ 	.word	0x00004940
        /*05d4*/ 	.word	0x000000ff
        /*05d8*/ 	.word	0x00000030
        /*05dc*/ 	.short	0x010b
        /*05de*/ 	.byte	0x0f
	.zero		1


	//   ....[78]....
        /*05e0*/ 	.word	0x00004990
        /*05e4*/ 	.word	0x000000ff
        /*05e8*/ 	.word	0x00000000
        /*05ec*/ 	.short	0x0101
        /*05ee*/ 	.byte	0x10
	.zero		1


	//   ....[79]....
        /*05f0*/ 	.word	0x000049d0
        /*05f4*/ 	.word	0x000000ff
        /*05f8*/ 	.word	0x00000048
        /*05fc*/ 	.short	0x010a
        /*05fe*/ 	.byte	0x0d
	.zero		1


	//   ....[80]....
        /*0600*/ 	.word	0x00004c10
        /*0604*/ 	.word	0x000000ff
        /*0608*/ 	.word	0x00000030
        /*060c*/ 	.short	0x010b
        /*060e*/ 	.byte	0x0d
	.zero		1


	//   ....[81]....
        /*0610*/ 	.word	0x00004c80
        /*0614*/ 	.word	0x000000ff
        /*0618*/ 	.word	0x00000000
        /*061c*/ 	.short	0x0101
        /*061e*/ 	.byte	0x0f
	.zero		1


	//   ....[82]....
        /*0620*/ 	.word	0x00004cd0
        /*0624*/ 	.word	0x000000ff
        /*0628*/ 	.word	0x00000000
        /*062c*/ 	.short	0x010a
        /*062e*/ 	.byte	0x04
	.zero		1


	//   ....[83]....
        /*0630*/ 	.word	0x00004d60
        /*0634*/ 	.word	0x000000ff
        /*0638*/ 	.word	0x00000000
        /*063c*/ 	.short	0x010a
        /*063e*/ 	.byte	0x04
	.zero		1


	//   ....[84]....
        /*0640*/ 	.word	0x00004e00
        /*0644*/ 	.word	0x00000000
        /*0648*/ 	.word	0x00000000
        /*064c*/ 	.short	0x010a
        /*064e*/ 	.byte	0xff
	.zero		1


	//   ....[85]....
        /*0650*/ 	.word	0x00005140
        /*0654*/ 	.word	0x00000000
        /*0658*/ 	.word	0x00000070
        /*065c*/ 	.short	0x010a
        /*065e*/ 	.byte	0xff
	.zero		1


	//   ....[86]....
        /*0660*/ 	.word	0x00005250
        /*0664*/ 	.word	0x00000000
        /*0668*/ 	.word	0x00000000
        /*066c*/ 	.short	0x0101
        /*066e*/ 	.byte	0xff
	.zero		1


	//   ....[87]....
        /*0670*/ 	.word	0x00005cf0
        /*0674*/ 	.word	0x00000000
        /*0678*/ 	.word	0x00000030
        /*067c*/ 	.short	0x010a
        /*067e*/ 	.byte	0xff
	.zero		1


	//   ....[88]....
        /*0680*/ 	.word	0x00005d60
        /*0684*/ 	.word	0x0000006a
        /*0688*/ 	.word	0x00000090
        /*068c*/ 	.short	0x010a
        /*068e*/ 	.byte	0xff
	.zero		1


	//   ....[89]....
        /*0690*/ 	.word	0x00005e50
        /*0694*/ 	.word	0x00000000
        /*0698*/ 	.word	0x00000030
        /*069c*/ 	.short	0x010a
        /*069e*/ 	.byte	0xff
	.zero		1


	//   ....[90]....
        /*06a0*/ 	.word	0x00005f80
        /*06a4*/ 	.word	0x0000006a
        /*06a8*/ 	.word	0x00000090
        /*06ac*/ 	.short	0x010a
        /*06ae*/ 	.byte	0xff
	.zero		1


	//   ....[91]....
        /*06b0*/ 	.word	0x00006a90
        /*06b4*/ 	.word	0x00000000
        /*06b8*/ 	.word	0x00000000
        /*06bc*/ 	.short	0x0101
        /*06be*/ 	.byte	0xff
	.zero		1


	//   ....[92]....
        /*06c0*/ 	.word	0x00006aa0
        /*06c4*/ 	.word	0x00000002
        /*06c8*/ 	.word	0x00000030
        /*06cc*/ 	.short	0x010a
        /*06ce*/ 	.byte	0xff
	.zero		1


	//   ....[93]....
        /*06d0*/ 	.word	0x00006b70
        /*06d4*/ 	.word	0x00000002
        /*06d8*/ 	.word	0x00000030
        /*06dc*/ 	.short	0x010a
        /*06de*/ 	.byte	0xff
	.zero		1


	//   ....[94]....
        /*06e0*/ 	.word	0x00006ff0
        /*06e4*/ 	.word	0x0000006a
        /*06e8*/ 	.word	0x00000000
        /*06ec*/ 	.short	0x0101
        /*06ee*/ 	.byte	0xff
	.zero		1


	//   ....[95]....
        /*06f0*/ 	.word	0x00007800
        /*06f4*/ 	.word	0x00000000
        /*06f8*/ 	.word	0x00000000
        /*06fc*/ 	.short	0x0101
        /*06fe*/ 	.byte	0xff
	.zero		1


	//   ....[96]....
        /*0700*/ 	.word	0x00007a70
        /*0704*/ 	.word	0x000000ff
        /*0708*/ 	.word	0x00000000
        /*070c*/ 	.short	0x0101
        /*070e*/ 	.byte	0x04
	.zero		1


	//   ....[97]....
        /*0710*/ 	.word	0x00007a90
        /*0714*/ 	.word	0x00000002
        /*0718*/ 	.word	0x000000e0
        /*071c*/ 	.short	0x010a
        /*071e*/ 	.byte	0xff
	.zero		1


	//   ....[98]....
        /*0720*/ 	.word	0x00007af0
        /*0724*/ 	.word	0x00000002
        /*0728*/ 	.word	0x00000018
        /*072c*/ 	.short	0x010a
        /*072e*/ 	.byte	0xff
	.zero		1


	//   ....[99]....
        /*0730*/ 	.word	0x00007b50
        /*0734*/ 	.word	0x00000002
        /*0738*/ 	.word	0x00000018
        /*073c*/ 	.short	0x010a
        /*073e*/ 	.byte	0xff
	.zero		1


	//   ....[100]....
        /*0740*/ 	.word	0x00007ba0
        /*0744*/ 	.word	0x00000002
        /*0748*/ 	.word	0x00000070
        /*074c*/ 	.short	0x010a
        /*074e*/ 	.byte	0xff
	.zero		1


	//   ....[101]....
        /*0750*/ 	.word	0x00007c00
        /*0754*/ 	.word	0x00000000
        /*0758*/ 	.word	0x00000000
        /*075c*/ 	.short	0x010a
        /*075e*/ 	.byte	0xff
	.zero		1


	//   ....[102]....
        /*0760*/ 	.word	0x00007c60
        /*0764*/ 	.word	0x00000000
        /*0768*/ 	.word	0x00000000
        /*076c*/ 	.short	0x010a
        /*076e*/ 	.byte	0xff
	.zero		1


	//   ....[103]....
        /*0770*/ 	.word	0x00007cb0
        /*0774*/ 	.word	0x00000000
        /*0778*/ 	.word	0x000000d0
        /*077c*/ 	.short	0x010a
        /*077e*/ 	.byte	0xff
	.zero		1


	//   ....[104]....
        /*0780*/ 	.word	0x00007d10
        /*0784*/ 	.word	0x00000000
        /*0788*/ 	.word	0x00000080
        /*078c*/ 	.short	0x010a
        /*078e*/ 	.byte	0xff
	.zero		1


	//   ....[105]....
        /*0790*/ 	.word	0x00007d60
        /*0794*/ 	.word	0x00000000
        /*0798*/ 	.word	0x00000070
        /*079c*/ 	.short	0x010a
        /*079e*/ 	.byte	0xff
	.zero		1


	//   ....[106]....
        /*07a0*/ 	.word	0x00007dc0
        /*07a4*/ 	.word	0x00000000
        /*07a8*/ 	.word	0x00000080
        /*07ac*/ 	.short	0x010a
        /*07ae*/ 	.byte	0xff
	.zero		1


	//   ....[107]....
        /*07b0*/ 	.word	0x00007e20
        /*07b4*/ 	.word	0x00000004
        /*07b8*/ 	.word	0x00000008
        /*07bc*/ 	.short	0x010a
        /*07be*/ 	.byte	0xff
	.zero		1


	//   ....[108]....
        /*07c0*/ 	.word	0x00007f00
        /*07c4*/ 	.word	0x00000002
        /*07c8*/ 	.word	0x00000008
        /*07cc*/ 	.short	0x010a
        /*07ce*/ 	.byte	0xff
	.zero		1


	//   ....[109]....
        /*07d0*/ 	.word	0x00007f50
        /*07d4*/ 	.word	0x00000000
        /*07d8*/ 	.word	0x00000070
        /*07dc*/ 	.short	0x010a
        /*07de*/ 	.byte	0xff
	.zero		1


	//   ....[110]....
        /*07e0*/ 	.word	0x00007fb0
        /*07e4*/ 	.word	0x00000000
        /*07e8*/ 	.word	0x000000b0
        /*07ec*/ 	.short	0x010a
        /*07ee*/ 	.byte	0xff
	.zero		1


	//   ....[111]....
        /*07f0*/ 	.word	0x00008010
        /*07f4*/ 	.word	0x00000000
        /*07f8*/ 	.word	0x00000000
        /*07fc*/ 	.short	0x010a
        /*07fe*/ 	.byte	0xff
	.zero		1


	//   ....[112]....
        /*0800*/ 	.word	0x00008070
        /*0804*/ 	.word	0x00000000
        /*0808*/ 	.word	0x00000000
        /*080c*/ 	.short	0x010a
        /*080e*/ 	.byte	0xff
	.zero		1


	//   ....[113]....
        /*0810*/ 	.word	0x000080d0
        /*0814*/ 	.word	0x00000000
        /*0818*/ 	.word	0x00000000
        /*081c*/ 	.short	0x010a
        /*081e*/ 	.byte	0xff
	.zero		1


	//   ....[114]....
        /*0820*/ 	.word	0x00008130
        /*0824*/ 	.word	0x00000000
        /*0828*/ 	.word	0x00000000
        /*082c*/ 	.short	0x010a
        /*082e*/ 	.byte	0xff
	.zero		1


	//   ....[115]....
        /*0830*/ 	.word	0x00008190
        /*0834*/ 	.word	0x00000000
        /*0838*/ 	.word	0x000000f0
        /*083c*/ 	.short	0x010a
        /*083e*/ 	.byte	0xff
	.zero		1


	//   ....[116]....
        /*0840*/ 	.word	0x000081e0
        /*0844*/ 	.word	0x00000000
        /*0848*/ 	.word	0x00000070
        /*084c*/ 	.short	0x010a
        /*084e*/ 	.byte	0xff
	.zero		1


	//   ....[117]....
        /*0850*/ 	.word	0x00008240
        /*0854*/ 	.word	0x00000000
        /*0858*/ 	.word	0x00000068
        /*085c*/ 	.short	0x010a
        /*085e*/ 	.byte	0xff
	.zero		1


	//   ....[118]....
        /*0860*/ 	.word	0x000082a0
        /*0864*/ 	.word	0x00000000
        /*0868*/ 	.word	0x00000048
        /*086c*/ 	.short	0x010a
        /*086e*/ 	.byte	0xff
	.zero		1


	//   ....[119]....
        /*0870*/ 	.word	0x00008300
        /*0874*/ 	.word	0x00000000
        /*0878*/ 	.word	0x00000048
        /*087c*/ 	.short	0x010a
        /*087e*/ 	.byte	0xff
	.zero		1


	//   ....[120]....
        /*0880*/ 	.word	0x00008360
        /*0884*/ 	.word	0x00000000
        /*0888*/ 	.word	0x00000000
        /*088c*/ 	.short	0x010a
        /*088e*/ 	.byte	0xff
	.zero		1


	//   ....[121]....
        /*0890*/ 	.word	0x000083c0
        /*0894*/ 	.word	0x00000000
        /*0898*/ 	.word	0x00000000
        /*089c*/ 	.short	0x010a
        /*089e*/ 	.byte	0xff
	.zero		1


	//   ....[122]....
        /*08a0*/ 	.word	0x00008410
        /*08a4*/ 	.word	0x00000000
        /*08a8*/ 	.word	0x00000070
        /*08ac*/ 	.short	0x010a
        /*08ae*/ 	.byte	0xff
	.zero		1


	//   ....[123]....
        /*08b0*/ 	.word	0x00008460
        /*08b4*/ 	.word	0x00000000
        /*08b8*/ 	.word	0x00000030
        /*08bc*/ 	.short	0x010a
        /*08be*/ 	.byte	0xff
	.zero		1


	//   ....[124]....
        /*08c0*/ 	.word	0x000084b0
        /*08c4*/ 	.word	0x0000006a
        /*08c8*/ 	.word	0x00000090
        /*08cc*/ 	.short	0x010a
        /*08ce*/ 	.byte	0xff
	.zero		1


	//   ....[125]....
        /*08d0*/ 	.word	0x00008500
        /*08d4*/ 	.word	0x00000002
        /*08d8*/ 	.word	0x00000030
        /*08dc*/ 	.short	0x010a
        /*08de*/ 	.byte	0xff
	.zero		1


	//----- nvinfo : EIATTR_NUM_MBARRIERS
	.align		4
.L_47:
        /*08e0*/ 	.byte	0x03, 0x38
        /*08e2*/ 	.short	0x001f


	//----- nvinfo : EIATTR_EXIT_INSTR_OFFSETS
	.align		4
        /*08e4*/ 	.byte	0x04, 0x1c
        /*08e6*/ 	.short	(.L_49 - .L_48)


	//   ....[0]....
.L_48:
        /*08e8*/ 	.word	0x00002760


	//   ....[1]....
        /*08ec*/ 	.word	0x00002c60


	//   ....[2]....
        /*08f0*/ 	.word	0x00002cc0


	//   ....[3]....
        /*08f4*/ 	.word	0x00003f60


	//   ....[4]....
        /*08f8*/ 	.word	0x00004e30


	//   ....[5]....
        /*08fc*/ 	.word	0x00004e70


	//   ....[6]....
        /*0900*/ 	.word	0x00007960


	//   ....[7]....
        /*0904*/ 	.word	0x000079e0


	//   ....[8]....
        /*0908*/ 	.word	0x00007a10


	//   ....[9]....
        /*090c*/ 	.word	0x00007a80


	//----- nvinfo : EIATTR_MAX_THREADS
	.align		4
.L_49:
        /*0910*/ 	.byte	0x04, 0x05
        /*0912*/ 	.short	(.L_51 - .L_50)
.L_50:
        /*0914*/ 	.word	0x00000100
        /*0918*/ 	.word	0x00000001
        /*091c*/ 	.word	0x00000001


	//----- nvinfo : EIATTR_CRS_STACK_SIZE
	.align		4
.L_51:
        /*0920*/ 	.byte	0x04, 0x1e
        /*0922*/ 	.short	(.L_53 - .L_52)
.L_52:
        /*0924*/ 	.word	0x00000000


	//----- nvinfo : EIATTR_CBANK_PARAM_SIZE
	.align		4
.L_53:
        /*0928*/ 	.byte	0x03, 0x19
        /*092a*/ 	.short	0x0800


	//----- nvinfo : EIATTR_PARAM_CBANK
	.align		4
        /*092c*/ 	.byte	0x04, 0x0a
        /*092e*/ 	.short	(.L_55 - .L_54)
	.align		4
.L_54:
        /*0930*/ 	.word	index@(.nv.constant0._ZN7cutlass13device_kernelINS_4gemm6kernel13GemmUniversalIN4cute5tupleIJiiiiEEENS1_10collective13CollectiveMmaINS1_35MainloopSm100TmaUmmaWarpSpecializedILi3ELi2ELi4ENS5_IJNS4_1CILi2EEENSA_ILi1EEESC_EEEEENS5_IJNSA_ILi256EEENSA_ILi64EEENSA_ILi32EEEEEENS_10bfloat16_tENS5_IJlSC_lEEESJ_SK_NS4_8TiledMMAINS4_8MMA_AtomIJNS4_26SM100_MMA_F16BF16_2x1SM_SSISJ_SJ_fLi256ELi64ELNS4_4UMMA5MajorE0ELSP_0ELNSO_7ScaleInE0ELSQ_0EEEEEENS4_6LayoutINS5_IJSC_SC_SC_EEENS5_IJNSA_ILi0EEESV_SV_EEEEENS5_IJNS4_10UnderscoreESY_SY_EEEEENS4_18SM100_TMA_2SM_LOADENS4_14ComposedLayoutINS4_7SwizzleILi2ELi4ELi3EEENS4_18smem_ptr_flag_bitsILi16EEENST_INS5_IJNSA_ILi8EEESH_EEENS5_IJSH_SC_EEEEEEEvNS4_8identityES11_S1B_vS1C_EENS_8epilogue10collective18CollectiveEpilogueINS1E_23Sm100TmaWarpSpecializedILi3ELi2ELi32ELb1ELb0EEEJNS5_IJNSA_ILi128EEESG_SH_EEENS5_IJNST_IS1J_SC_EENST_ISH_SC_EEEEESJ_SK_SJ_SK_NS1E_6fusion15FusionCallbacksIS1I_NS1O_17LinearCombinationISJ_fSJ_fLNS_15FloatRoundStyleE2EEES1K_S1N_JEEENS4_5SM1004TMEM4LOAD26SM100_TMEM_LOAD_32dp32b32xENS4_13SM90_TMA_LOADES1B_NS4_39AutoVectorizingCopyWithAssumedAlignmentILi128EEENS4_14SM90_TMA_STOREES1B_S20_S20_EEEvvEEEEvNT_6ParamsE)
        /*0934*/ 	.short	0x0380
        /*0936*/ 	.short	0x0800


	//----- nvinfo : EIATTR_SW_WAR
	.align		4
.L_55:
        /*0938*/ 	.byte	0x04, 0x36
        /*093a*/ 	.short	(.L_57 - .L_56)
.L_56:
        /*093c*/ 	.word	0x00000008
.L_57:


//--------------------- .nv.callgraph             --------------------------
	.section	.nv.callgraph,"",@"SHT_CUDA_CALLGRAPH"
	.align	4
	.sectionentsize	8
	.align		4
        /*0000*/ 	.word	0x00000000
	.align		4
        /*0004*/ 	.word	0xffffffff
	.align		4
        /*0008*/ 	.word	index@(_ZN7cutlass13device_kernelINS_4gemm6kernel13GemmUniversalIN4cute5tupleIJiiiiEEENS1_10collective13CollectiveMmaINS1_35MainloopSm100TmaUmmaWarpSpecializedILi3ELi2ELi4ENS5_IJNS4_1CILi2EEENSA_ILi1EEESC_EEEEENS5_IJNSA_ILi256EEENSA_ILi64EEENSA_ILi32EEEEEENS_10bfloat16_tENS5_IJlSC_lEEESJ_SK_NS4_8TiledMMAINS4_8MMA_AtomIJNS4_26SM100_MMA_F16BF16_2x1SM_SSISJ_SJ_fLi256ELi64ELNS4_4UMMA5MajorE0ELSP_0ELNSO_7ScaleInE0ELSQ_0EEEEEENS4_6LayoutINS5_IJSC_SC_SC_EEENS5_IJNSA_ILi0EEESV_SV_EEEEENS5_IJNS4_10UnderscoreESY_SY_EEEEENS4_18SM100_TMA_2SM_LOADENS4_14ComposedLayoutINS4_7SwizzleILi2ELi4ELi3EEENS4_18smem_ptr_flag_bitsILi16EEENST_INS5_IJNSA_ILi8EEESH_EEENS5_IJSH_SC_EEEEEEEvNS4_8identityES11_S1B_vS1C_EENS_8epilogue10collective18CollectiveEpilogueINS1E_23Sm100TmaWarpSpecializedILi3ELi2ELi32ELb1ELb0EEEJNS5_IJNSA_ILi128EEESG_SH_EEENS5_IJNST_IS1J_SC_EENST_ISH_SC_EEEEESJ_SK_SJ_SK_NS1E_6fusion15FusionCallbacksIS1I_NS1O_17LinearCombinationISJ_fSJ_fLNS_15FloatRoundStyleE2EEES1K_S1N_JEEENS4_5SM1004TMEM4LOAD26SM100_TMEM_LOAD_32dp32b32xENS4_13SM90_TMA_LOADES1B_NS4_39AutoVectorizingCopyWithAssumedAlignmentILi128EEENS4_14SM90_TMA_STOREES1B_S20_S20_EEEvvEEEEvNT_6ParamsE)
	.align		4
        /*000c*/ 	.word	index@(__assertfail)
	.align		4
        /*0010*/ 	.word	0x00000000
	.align		4
        /*0014*/ 	.word	0xfffffffe
	.align		4
        /*0018*/ 	.word	0x00000000
	.align		4
        /*001c*/ 	.word	0xfffffffd
	.align		4
        /*0020*/ 	.word	0x00000000
	.align		4
        /*0024*/ 	.word	0xfffffffc


//--------------------- .nv.constant4             --------------------------
	.section	.nv.constant4,"a",@progbits
	.align	8
	.align		8
.nv.constant4:
        /*0000*/ 	.dword	__assertfail
	.align		8
        /*0008*/ 	.dword	__unnamed_1
	.align		8
        /*0010*/ 	.dword	__unnamed_2
	.align		8
        /*0018*/ 	.dword	_ZN39_INTERNAL_743ac471_4_k_cu_e7efb355_81924cuda3std3__45__cpo5beginE
	.align		8
        /*0020*/ 	.dword	_ZN39_INTERNAL_743ac471_4_k_cu_e7efb355_81924cuda3std3__45__cpo3endE
	.align		8
        /*0028*/ 	.dword	_ZN39_INTERNAL_743ac471_4_k_cu_e7efb355_81924cuda3std3__45__cpo6cbeginE
	.align		8
        /*0030*/ 	.dword	_ZN39_INTERNAL_743ac471_4_k_cu_e7efb355_81924cuda3std3__45__cpo4cendE
	.align		8
        /*0038*/ 	.dword	_ZN39_INTERNAL_743ac471_4_k_cu_e7efb355_81924cuda3std3__441_GLOBAL__N__743ac471_4_k_cu_e7efb355_81926ignoreE
	.align		8
        /*0040*/ 	.dword	_ZN39_INTERNAL_743ac471_4_k_cu_e7efb355_81924cuda3std3__419piecewise_constructE
	.align		8
        /*0048*/ 	.dword	_ZN39_INTERNAL_743ac471_4_k_cu_e7efb355_81924cuda3std3__48in_placeE
	.align		8
        /*0050*/ 	.dword	_ZN39_INTERNAL_743ac471_4_k_cu_e7efb355_81924cuda3std6ranges3__45__cpo4swapE
	.align		8
        /*0058*/ 	.dword	_ZN39_INTERNAL_743ac471_4_k_cu_e7efb355_81924cuda3std6ranges3__45__cpo9iter_moveE
	.align		8
        /*0060*/ 	.dword	_ZN39_INTERNAL_743ac471_4_k_cu_e7efb355_81924cute7productE
	.align		8
        /*0068*/ 	.dword	_ZN39_INTERNAL_743ac471_4_k_cu_e7efb355_81924cute1_E
	.align		8
        /*0070*/ 	.dword	$str$25
	.align		8
        /*0078*/ 	.dword	$str$26
	.align		8
        /*0080*/ 	.dword	$str$27
	.align		8
        /*0088*/ 	.dword	$str$28


//--------------------- .text._ZN7cutlass13device_kernelINS_4gemm6kernel13GemmUniversalIN4cute5tupleIJiiiiEEENS1_10collective13CollectiveMmaINS1_35MainloopSm100TmaUmmaWarpSpecializedILi3ELi2ELi4ENS5_IJNS4_1CILi2EEENSA_ILi1EEESC_EEEEENS5_IJNSA_ILi256EEENSA_ILi64EEENSA_ILi32EEEEEENS_10bfloat16_tENS5_IJlSC_lEEESJ_SK_NS4_8TiledMMAINS4_8MMA_AtomIJNS4_26SM100_MMA_F16BF16_2x1SM_SSISJ_SJ_fLi256ELi64ELNS4_4UMMA5MajorE0ELSP_0ELNSO_7ScaleInE0ELSQ_0EEEEEENS4_6LayoutINS5_IJSC_SC_SC_EEENS5_IJNSA_ILi0EEESV_SV_EEEEENS5_IJNS4_10UnderscoreESY_SY_EEEEENS4_18SM100_TMA_2SM_LOADENS4_14ComposedLayoutINS4_7SwizzleILi2ELi4ELi3EEENS4_18smem_ptr_flag_bitsILi16EEENST_INS5_IJNSA_ILi8EEESH_EEENS5_IJSH_SC_EEEEEEEvNS4_8identityES11_S1B_vS1C_EENS_8epilogue10collective18CollectiveEpilogueINS1E_23Sm100TmaWarpSpecializedILi3ELi2ELi32ELb1ELb0EEEJNS5_IJNSA_ILi128EEESG_SH_EEENS5_IJNST_IS1J_SC_EENST_ISH_SC_EEEEESJ_SK_SJ_SK_NS1E_6fusion15FusionCallbacksIS1I_NS1O_17LinearCombinationISJ_fSJ_fLNS_15FloatRoundStyleE2EEES1K_S1N_JEEENS4_5SM1004TMEM4LOAD26SM100_TMEM_LOAD_32dp32b32xENS4_13SM90_TMA_LOADES1B_NS4_39AutoVectorizingCopyWithAssumedAlignmentILi128EEENS4_14SM90_TMA_STOREES1B_S20_S20_EEEvvEEEEvNT_6ParamsE --------------------------
	.section	.text._ZN7cutlass13device_kernelINS_4gemm6kernel13GemmUniversalIN4cute5tupleIJiiiiEEENS1_10collective13CollectiveMmaINS1_35MainloopSm100TmaUmmaWarpSpecializedILi3ELi2ELi4ENS5_IJNS4_1CILi2EEENSA_ILi1EEESC_EEEEENS5_IJNSA_ILi256EEENSA_ILi64EEENSA_ILi32EEEEEENS_10bfloat16_tENS5_IJlSC_lEEESJ_SK_NS4_8TiledMMAINS4_8MMA_AtomIJNS4_26SM100_MMA_F16BF16_2x1SM_SSISJ_SJ_fLi256ELi64ELNS4_4UMMA5MajorE0ELSP_0ELNSO_7ScaleInE0ELSQ_0EEEEEENS4_6LayoutINS5_IJSC_SC_SC_EEENS5_IJNSA_ILi0EEESV_SV_EEEEENS5_IJNS4_10UnderscoreESY_SY_EEEEENS4_18SM100_TMA_2SM_LOADENS4_14ComposedLayoutINS4_7SwizzleILi2ELi4ELi3EEENS4_18smem_ptr_flag_bitsILi16EEENST_INS5_IJNSA_ILi8EEESH_EEENS5_IJSH_SC_EEEEEEEvNS4_8identityES11_S1B_vS1C_EENS_8epilogue10collective18CollectiveEpilogueINS1E_23Sm100TmaWarpSpecializedILi3ELi2ELi32ELb1ELb0EEEJNS5_IJNSA_ILi128EEESG_SH_EEENS5_IJNST_IS1J_SC_EENST_ISH_SC_EEEEESJ_SK_SJ_SK_NS1E_6fusion15FusionCallbacksIS1I_NS1O_17LinearCombinationISJ_fSJ_fLNS_15FloatRoundStyleE2EEES1K_S1N_JEEENS4_5SM1004TMEM4LOAD26SM100_TMEM_LOAD_32dp32b32xENS4_13SM90_TMA_LOADES1B_NS4_39AutoVectorizingCopyWithAssumedAlignmentILi128EEENS4_14SM90_TMA_STOREES1B_S20_S20_EEEvvEEEEvNT_6ParamsE,"ax",@progbits
	.align	128
.text._ZN7cutlass13device_kernelINS_4gemm6kernel13GemmUniversalIN4cute5tupleIJiiiiEEENS1_10collective13CollectiveMmaINS1_35MainloopSm100TmaUmmaWarpSpecializedILi3ELi2ELi4ENS5_IJNS4_1CILi2EEENSA_ILi1EEESC_EEEEENS5_IJNSA_ILi256EEENSA_ILi64EEENSA_ILi32EEEEEENS_10bfloat16_tENS5_IJlSC_lEEESJ_SK_NS4_8TiledMMAINS4_8MMA_AtomIJNS4_26SM100_MMA_F16BF16_2x1SM_SSISJ_SJ_fLi256ELi64ELNS4_4UMMA5MajorE0ELSP_0ELNSO_7ScaleInE0ELSQ_0EEEEEENS4_6LayoutINS5_IJSC_SC_SC_EEENS5_IJNSA_ILi0EEESV_SV_EEEEENS5_IJNS4_10UnderscoreESY_SY_EEEEENS4_18SM100_TMA_2SM_LOADENS4_14ComposedLayoutINS4_7SwizzleILi2ELi4ELi3EEENS4_18smem_ptr_flag_bitsILi16EEENST_INS5_IJNSA_ILi8EEESH_EEENS5_IJSH_SC_EEEEEEEvNS4_8identityES11_S1B_vS1C_EENS_8epilogue10collective18CollectiveEpilogueINS1E_23Sm100TmaWarpSpecializedILi3ELi2ELi32ELb1ELb0EEEJNS5_IJNSA_ILi128EEESG_SH_EEENS5_IJNST_IS1J_SC_EENST_ISH_SC_EEEEESJ_SK_SJ_SK_NS1E_6fusion15FusionCallbacksIS1I_NS1O_17LinearCombinationISJ_fSJ_fLNS_15FloatRoundStyleE2EEES1K_S1N_JEEENS4_5SM1004TMEM4LOAD26SM100_TMEM_LOAD_32dp32b32xENS4_13SM90_TMA_LOADES1B_NS4_39AutoVectorizingCopyWithAssumedAlignmentILi128EEENS4_14SM90_TMA_STOREES1B_S20_S20_EEEvvEEEEvNT_6ParamsE:
        .type           _ZN7cutlass13device_kernelINS_4gemm6kernel13GemmUniversalIN4cute5tupleIJiiiiEEENS1_10collective13CollectiveMmaINS1_35MainloopSm100TmaUmmaWarpSpecializedILi3ELi2ELi4ENS5_IJNS4_1CILi2EEENSA_ILi1EEESC_EEEEENS5_IJNSA_ILi256EEENSA_ILi64EEENSA_ILi32EEEEEENS_10bfloat16_tENS5_IJlSC_lEEESJ_SK_NS4_8TiledMMAINS4_8MMA_AtomIJNS4_26SM100_MMA_F16BF16_2x1SM_SSISJ_SJ_fLi256ELi64ELNS4_4UMMA5MajorE0ELSP_0ELNSO_7ScaleInE0ELSQ_0EEEEEENS4_6LayoutINS5_IJSC_SC_SC_EEENS5_IJNSA_ILi0EEESV_SV_EEEEENS5_IJNS4_10UnderscoreESY_SY_EEEEENS4_18SM100_TMA_2SM_LOADENS4_14ComposedLayoutINS4_7SwizzleILi2ELi4ELi3EEENS4_18smem_ptr_flag_bitsILi16EEENST_INS5_IJNSA_ILi8EEESH_EEENS5_IJSH_SC_EEEEEEEvNS4_8identityES11_S1B_vS1C_EENS_8epilogue10collective18CollectiveEpilogueINS1E_23Sm100TmaWarpSpecializedILi3ELi2ELi32ELb1ELb0EEEJNS5_IJNSA_ILi128EEESG_SH_EEENS5_IJNST_IS1J_SC_EENST_ISH_SC_EEEEESJ_SK_SJ_SK_NS1E_6fusion15FusionCallbacksIS1I_NS1O_17LinearCombinationISJ_fSJ_fLNS_15FloatRoundStyleE2EEES1K_S1N_JEEENS4_5SM1004TMEM4LOAD26SM100_TMEM_LOAD_32dp32b32xENS4_13SM90_TMA_LOADES1B_NS4_39AutoVectorizingCopyWithAssumedAlignmentILi128EEENS4_14SM90_TMA_STOREES1B_S20_S20_EEEvvEEEEvNT_6ParamsE,@function
        .size           _ZN7cutlass13device_kernelINS_4gemm6kernel13GemmUniversalIN4cute5tupleIJiiiiEEENS1_10collective13CollectiveMmaINS1_35MainloopSm100TmaUmmaWarpSpecializedILi3ELi2ELi4ENS5_IJNS4_1CILi2EEENSA_ILi1EEESC_EEEEENS5_IJNSA_ILi256EEENSA_ILi64EEENSA_ILi32EEEEEENS_10bfloat16_tENS5_IJlSC_lEEESJ_SK_NS4_8TiledMMAINS4_8MMA_AtomIJNS4_26SM100_MMA_F16BF16_2x1SM_SSISJ_SJ_fLi256ELi64ELNS4_4UMMA5MajorE0ELSP_0ELNSO_7ScaleInE0ELSQ_0EEEEEENS4_6LayoutINS5_IJSC_SC_SC_EEENS5_IJNSA_ILi0EEESV_SV_EEEEENS5_IJNS4_10UnderscoreESY_SY_EEEEENS4_18SM100_TMA_2SM_LOADENS4_14ComposedLayoutINS4_7SwizzleILi2ELi4ELi3EEENS4_18smem_ptr_flag_bitsILi16EEENST_INS5_IJNSA_ILi8EEESH_EEENS5_IJSH_SC_EEEEEEEvNS4_8identityES11_S1B_vS1C_EENS_8epilogue10collective18CollectiveEpilogueINS1E_23Sm100TmaWarpSpecializedILi3ELi2ELi32ELb1ELb0EEEJNS5_IJNSA_ILi128EEESG_SH_EEENS5_IJNST_IS1J_SC_EENST_ISH_SC_EEEEESJ_SK_SJ_SK_NS1E_6fusion15FusionCallbacksIS1I_NS1O_17LinearCombinationISJ_fSJ_fLNS_15FloatRoundStyleE2EEES1K_S1N_JEEENS4_5SM1004TMEM4LOAD26SM100_TMEM_LOAD_32dp32b32xENS4_13SM90_TMA_LOADES1B_NS4_39AutoVectorizingCopyWithAssumedAlignmentILi128EEENS4_14SM90_TMA_STOREES1B_S20_S20_EEEvvEEEEvNT_6ParamsE,(.L_x_172 - _ZN7cutlass13device_kernelINS_4gemm6kernel13GemmUniversalIN4cute5tupleIJiiiiEEENS1_10collective13CollectiveMmaINS1_35MainloopSm100TmaUmmaWarpSpecializedILi3ELi2ELi4ENS5_IJNS4_1CILi2EEENSA_ILi1EEESC_EEEEENS5_IJNSA_ILi256EEENSA_ILi64EEENSA_ILi32EEEEEENS_10bfloat16_tENS5_IJlSC_lEEESJ_SK_NS4_8TiledMMAINS4_8MMA_AtomIJNS4_26SM100_MMA_F16BF16_2x1SM_SSISJ_SJ_fLi256ELi64ELNS4_4UMMA5MajorE0ELSP_0ELNSO_7ScaleInE0ELSQ_0EEEEEENS4_6LayoutINS5_IJSC_SC_SC_EEENS5_IJNSA_ILi0EEESV_SV_EEEEENS5_IJNS4_10UnderscoreESY_SY_EEEEENS4_18SM100_TMA_2SM_LOADENS4_14ComposedLayoutINS4_7SwizzleILi2ELi4ELi3EEENS4_18smem_ptr_flag_bitsILi16EEENST_INS5_IJNSA_ILi8EEESH_EEENS5_IJSH_SC_EEEEEEEvNS4_8identityES11_S1B_vS1C_EENS_8epilogue10collective18CollectiveEpilogueINS1E_23Sm100TmaWarpSpecializedILi3ELi2ELi32ELb1ELb0EEEJNS5_IJNSA_ILi128EEESG_SH_EEENS5_IJNST_IS1J_SC_EENST_ISH_SC_EEEEESJ_SK_SJ_SK_NS1E_6fusion15FusionCallbacksIS1I_NS1O_17LinearCombinationISJ_fSJ_fLNS_15FloatRoundStyleE2EEES1K_S1N_JEEENS4_5SM1004TMEM4LOAD26SM100_TMEM_LOAD_32dp32b32xENS4_13SM90_TMA_LOADES1B_NS4_39AutoVectorizingCopyWithAssumedAlignmentILi128EEENS4_14SM90_TMA_STOREES1B_S20_S20_EEEvvEEEEvNT_6ParamsE)
        .other          _ZN7cutlass13device_kernelINS_4gemm6kernel13GemmUniversalIN4cute5tupleIJiiiiEEENS1_10collective13CollectiveMmaINS1_35MainloopSm100TmaUmmaWarpSpecializedILi3ELi2ELi4ENS5_IJNS4_1CILi2EEENSA_ILi1EEESC_EEEEENS5_IJNSA_ILi256EEENSA_ILi64EEENSA_ILi32EEEEEENS_10bfloat16_tENS5_IJlSC_lEEESJ_SK_NS4_8TiledMMAINS4_8MMA_AtomIJNS4_26SM100_MMA_F16BF16_2x1SM_SSISJ_SJ_fLi256ELi64ELNS4_4UMMA5MajorE0ELSP_0ELNSO_7ScaleInE0ELSQ_0EEEEEENS4_6LayoutINS5_IJSC_SC_SC_EEENS5_IJNSA_ILi0EEESV_SV_EEEEENS5_IJNS4_10UnderscoreESY_SY_EEEEENS4_18SM100_TMA_2SM_LOADENS4_14ComposedLayoutINS4_7SwizzleILi2ELi4ELi3EEENS4_18smem_ptr_flag_bitsILi16EEENST_INS5_IJNSA_ILi8EEESH_EEENS5_IJSH_SC_EEEEEEEvNS4_8identityES11_S1B_vS1C_EENS_8epilogue10collective18CollectiveEpilogueINS1E_23Sm100TmaWarpSpecializedILi3ELi2ELi32ELb1ELb0EEEJNS5_IJNSA_ILi128EEESG_SH_EEENS5_IJNST_IS1J_SC_EENST_ISH_SC_EEEEESJ_SK_SJ_SK_NS1E_6fusion15FusionCallbacksIS1I_NS1O_17LinearCombinationISJ_fSJ_fLNS_15FloatRoundStyleE2EEES1K_S1N_JEEENS4_5SM1004TMEM4LOAD26SM100_TMEM_LOAD_32dp32b32xENS4_13SM90_TMA_LOADES1B_NS4_39AutoVectorizingCopyWithAssumedAlignmentILi128EEENS4_14SM90_TMA_STOREES1B_S20_S20_EEEvvEEEEvNT_6ParamsE,@"STO_CUDA_ENTRY STV_DEFAULT"
_ZN7cutlass13device_kernelINS_4gemm6kernel13GemmUniversalIN4cute5tupleIJiiiiEEENS1_10collective13CollectiveMmaINS1_35MainloopSm100TmaUmmaWarpSpecializedILi3ELi2ELi4ENS5_IJNS4_1CILi2EEENSA_ILi1EEESC_EEEEENS5_IJNSA_ILi256EEENSA_ILi64EEENSA_ILi32EEEEEENS_10bfloat16_tENS5_IJlSC_lEEESJ_SK_NS4_8TiledMMAINS4_8MMA_AtomIJNS4_26SM100_MMA_F16BF16_2x1SM_SSISJ_SJ_fLi256ELi64ELNS4_4UMMA5MajorE0ELSP_0ELNSO_7ScaleInE0ELSQ_0EEEEEENS4_6LayoutINS5_IJSC_SC_SC_EEENS5_IJNSA_ILi0EEESV_SV_EEEEENS5_IJNS4_10UnderscoreESY_SY_EEEEENS4_18SM100_TMA_2SM_LOADENS4_14ComposedLayoutINS4_7SwizzleILi2ELi4ELi3EEENS4_18smem_ptr_flag_bitsILi16EEENST_INS5_IJNSA_ILi8EEESH_EEENS5_IJSH_SC_EEEEEEEvNS4_8identityES11_S1B_vS1C_EENS_8epilogue10collective18CollectiveEpilogueINS1E_23Sm100TmaWarpSpecializedILi3ELi2ELi32ELb1ELb0EEEJNS5_IJNSA_ILi128EEESG_SH_EEENS5_IJNST_IS1J_SC_EENST_ISH_SC_EEEEESJ_SK_SJ_SK_NS1E_6fusion15FusionCallbacksIS1I_NS1O_17LinearCombinationISJ_fSJ_fLNS_15FloatRoundStyleE2EEES1K_S1N_JEEENS4_5SM1004TMEM4LOAD26SM100_TMEM_LOAD_32dp32b32xENS4_13SM90_TMA_LOADES1B_NS4_39AutoVectorizingCopyWithAssumedAlignmentILi128EEENS4_14SM90_TMA_STOREES1B_S20_S20_EEEvvEEEEvNT_6ParamsE:
[----:B------:R-:W1:Y:S01]  /*0000*/  LDC R1, c[0x0][0x37c] ;  /* 0x0000df00ff017b82 */ /* 0x000e620000000800 */
[----:B------:R-:W2:Y:S01]  /*0010*/  S2R R97, SR_TID.X ;  /* 0x0000000000617919 */ /* 0x000ea20000002100 */
[----:B------:R-:W3:Y:S06]  /*0020*/  LDCU.64 UR6, c[0x0][0x890] ;  /* 0x00011200ff0677ac */ /* 0x000eec0008000a00 */
[----:B------:R-:W4:Y:S01]  /*0030*/  S2UR UR37, SR_CgaCtaId ;  /* 0x00000000002579c3 */ /* 0x000f220000008800 */
[----:B------:R-:W-:Y:S02]  /*0040*/  PRMT R92, RZ, 0x7610, R92 ;  /* 0x00007610ff5c7816 */ /* 0x000fe4000000005c */
[----:B------:R-:W-:Y:S01]  /*0050*/  ELECT P1, URZ, PT ;  /* 0x0000000000ff782f */ /* 0x000fe20003820000 */
[----:B------:R-:W1:Y:S01]  /*0060*/  LDCU.64 UR46, c[0x0][0x358] ;  /* 0x00006b00ff2e77ac */ /* 0x000e620008000a00 */
[----:B---3--:R-:W-:-:S04]  /*0070*/  UISETP.NE.U32.AND UP0, UPT, UR6, URZ, UPT ;  /* 0x000000ff0600728c */ /* 0x008fc8000bf05070 */
[----:B------:R-:W-:Y:S02]  /*0080*/  UISETP.NE.AND.EX UP0, UPT, UR7, URZ, UPT, UP0 ;  /* 0x000000ff0700728c */ /* 0x000fe4000bf05300 */
[----:B----4-:R-:W-:Y:S02]  /*0090*/  ULOP3.LUT UR5, UR37, 0x1, URZ, 0xc0, !UPT ;  /* 0x0000000125057892 */ /* 0x010fe4000f8ec0ff */
[----:B------:R-:W-:Y:S01]  /*00a0*/  ULOP3.LUT UR4, UR37, 0x1, URZ, 0x3c, !UPT ;  /* 0x0000000125047892 */ /* 0x000fe2000f8e3cff */
[----:B--2---:R-:W-:-:S05]  /*00b0*/  SHF.R.U32.HI R96, RZ, 0x5, R97 ;  /* 0x00000005ff607819 */ /* 0x004fca0000011661 */
[----:B------:R-:W2:Y:S02]  /*00c0*/  SHFL.IDX PT, R0, R96, RZ, 0x1f ;  /* 0x00001fff60007589 */ /* 0x000ea400000e0000 */
[----:B--2---:R-:W-:Y:S01]  /*00d0*/  R2UR UR10, R0 ;  /* 0x00000000000a72ca */ /* 0x004fe200000e0000 */
[----:B-1----:R-:W-:-:S14]  /*00e0*/  BRA.U UP0, `(.L_x_0) ;  /* 0x00000001002c7547 */ /* 0x002fdc000b800000 */
[----:B------:R-:W1:Y:S02]  /*00f0*/  LDCU.64 UR8, c[0x0][0x888] ;  /* 0x00011100ff0877ac */ /* 0x000e640008000a00 */
[----:B-1----:R-:W-:-:S04]  /*0100*/  UISETP.NE.U32.AND UP0, UPT, UR8, URZ, UPT ;  /* 0x000000ff0800728c */ /* 0x002fc8000bf05070 */
[----:B------:R-:W-:-:S09]  /*0110*/  UISETP.NE.AND.EX UP0, UPT, UR9, URZ, UPT, UP0 ;  /* 0x000000ff0900728c */ /* 0x000fd2000bf05300 */
[----:B------:R-:W-:Y:S05]  /*0120*/  BRA.U !UP0, `(.L_x_1) ;  /* 0x0000000108107547 */ /* 0x000fea000b800000 */
[----:B------:R-:W1:Y:S02]  /*0130*/  LDC.64 R2, c[0x0][0x888] ;  /* 0x00022200ff027b82 */ /* 0x000e640000000a00 */
[----:B-1----:R1:W5:Y:S01]  /*0140*/  LDG.E R49, desc[UR46][R2.64] ;  /* 0x0000002e02317981 */ /* 0x002362000c1e1900 */
[----:B------:R-:W-:Y:S01]  /*0150*/  HFMA2 R92, -RZ, RZ, 0, 5.9604644775390625e-08 ;  /* 0x00000001ff5c7431 */ /* 0x000fe200000001ff */
[----:B------:R-:W-:Y:S05]  /*0160*/  BRA `(.L_x_0) ;  /* 0x00000000000c7947 */ /* 0x000fea0003800000 */
.L_x_1:
[----:B------:R-:W1:Y:S01]  /*0170*/  LDCU UR8, c[0x0][0x880] ;  /* 0x00011000ff0877ac */ /* 0x000e620008000800 */
[----:B------:R-:W-:Y:S01]  /*0180*/  HFMA2 R92, -RZ, RZ, 0, 5.9604644775390625e-08 ;  /* 0x00000001ff5c7431 */ /* 0x000fe200000001ff */
[----:B-1----:R-:W-:-:S07]  /*0190*/  MOV R49, UR8 ;  /* 0x0000000800317c02 */ /* 0x002fce0008000f00 */
.L_x_0:
[----:B------:R-:W2:Y:S02]  /*01a0*/  LDCU.64 UR8, c[0x0][0x8b0] ;  /* 0x00011600ff0877ac */ /* 0x000ea40008000a00 */
[----:B--2---:R-:W-:-:S04]  /*01b0*/  UISETP.NE.U32.AND UP0, UPT, UR8, URZ, UPT ;  /* 0x000000ff0800728c */ /* 0x004fc8000bf05070 */
[----:B------:R-:W-:-:S09]  /*01c0*/  UISETP.NE.AND.EX UP0, UPT, UR9, URZ, UPT, UP0 ;  /* 0x000000ff0900728c */ /* 0x000fd2000bf05300 */
[----:B------:R-:W-:Y:S05]  /*01d0*/  BRA.U UP0, `(.L_x_2) ;  /* 0x0000000100247547 */ /* 0x000fea000b800000 */
[----:B------:R-:W2:Y:S02]  /*01e0*/  LDCU.64 UR8, c[0x0][0x8a8] ;  /* 0x00011500ff0877ac */ /* 0x000ea40008000a00 */
[----:B--2---:R-:W-:-:S04]  /*01f0*/  UISETP.NE.U32.AND UP0, UPT, UR8, URZ, UPT ;  /* 0x000000ff0800728c */ /* 0x004fc8000bf05070 */
[----:B------:R-:W-:-:S09]  /*0200*/  UISETP.NE.AND.EX UP0, UPT, UR9, URZ, UPT, UP0 ;  /* 0x000000ff0900728c */ /* 0x000fd2000bf05300 */
[----:B------:R-:W-:Y:S05]  /*0210*/  BRA.U !UP0, `(.L_x_3) ;  /* 0x00000001080c7547 */ /* 0x000fea000b800000 */
[----:B-1----:R-:W1:Y:S02]  /*0220*/  LDC.64 R2, c[0x0][0x8a8] ;  /* 0x00022a00ff027b82 */ /* 0x002e640000000a00 */
[----:B-1----:R2:W5:Y:S01]  /*0230*/  LDG.E R47, desc[UR46][R2.64] ;  /* 0x0000002e022f7981 */ /* 0x002562000c1e1900 */
[----:B------:R-:W-:Y:S05]  /*0240*/  BRA `(.L_x_2) ;  /* 0x0000000000087947 */ /* 0x000fea0003800000 */
.L_x_3:
[----:B------:R-:W2:Y:S02]  /*0250*/  LDCU UR8, c[0x0][0x8a0] ;  /* 0x00011400ff0877ac */ /* 0x000ea40008000800 */
[----:B--2---:R-:W-:Y:S02]  /*0260*/  MOV R47, UR8 ;  /* 0x00000008002f7c02 */ /* 0x004fe40008000f00 */
.L_x_2:
[----:B------:R-:W-:Y:S01]  /*0270*/  IMAD.U32 R0, RZ, RZ, UR10 ;  /* 0x0000000aff007e24 */ /* 0x000fe2000f8e00ff */
[----:B------:R-:W-:Y:S04]  /*0280*/  BSSY.RECONVERGENT B0, `(.L_x_4) ;  /* 0x000000c000007945 */ /* 0x000fe80003800200 */
[C---:B------:R-:W-:Y:S02]  /*0290*/  ISETP.NE.OR P2, PT, R0.reuse, 0x1, !P1 ;  /* 0x000000010000780c */ /* 0x040fe40004f45670 */
[----:B------:R-:W-:-:S11]  /*02a0*/  ISETP.NE.OR P0, PT, R0, 0x3, !P1 ;  /* 0x000000030000780c */ /* 0x000fd60004f05670 */
[----:B------:R-:W-:Y:S05]  /*02b0*/  @P2 BRA `(.L_x_5) ;  /* 0x0000000000202947 */ /* 0x000fea0003800000 */
[----:B------:R-:W3:Y:S02]  /*02c0*/  LDCU.64 UR8, c[0x0][0x348] ;  /* 0x00006900ff0877ac */ /* 0x000ee40008000a00 */
[----:B---3--:R-:W-:Y:S02]  /*02d0*/  UIADD3 UR12, UP1, UPT, UR8, 0x80, URZ ;  /* 0x00000080080c7890 */ /* 0x008fe4000ff3e0ff */
[----:B------:R-:W-:Y:S02]  /*02e0*/  UIADD3 UR8, UP0, UPT, UR8, 0x180, URZ ;  /* 0x0000018008087890 */ /* 0x000fe4000ff1e0ff */
[----:B------:R-:W-:Y:S02]  /*02f0*/  UIADD3.X UR13, UPT, UPT, URZ, UR9, URZ, UP1, !UPT ;  /* 0x00000009ff0d7290 */ /* 0x000fe40008ffe4ff */
[----:B------:R-:W-:-:S07]  /*0300*/  UIADD3.X UR9, UPT, UPT, URZ, UR9, URZ, UP0, !UPT ;  /* 0x00000009ff097290 */ /* 0x000fce00087fe4ff */
[----:B------:R3:W-:Y:S02]  /*0310*/  UTMACCTL.PF [UR12] ;  /* 0x000000000c0079b9 */ /* 0x0007e40008040000 */
[----:B------:R3:W-:Y:S02]  /*0320*/  UTMACCTL.PF [UR8] ;  /* 0x00000000080079b9 */ /* 0x0007e40008040000 */
[----:B---3--:R-:W-:Y:S01]  /*0330*/  NOP ;  /* 0x0000000000007918 */ /* 0x008fe20000000000 */
.L_x_5:
[----:B------:R-:W-:Y:S05]  /*0340*/  BSYNC.RECONVERGENT B0 ;  /* 0x0000000000007941 */ /* 0x000fea0003800200 */
.L_x_4:
[----:B------:R-:W-:Y:S04]  /*0350*/  BSSY.RECONVERGENT B0, `(.L_x_6) ;  /* 0x000000a000007945 */ /* 0x000fe80003800200 */
        /* <DEDUP_REMOVED lines=9> */
.L_x_7:
[----:B------:R-:W-:Y:S05]  /*03f0*/  BSYNC.RECONVERGENT B0 ;  /* 0x0000000000007941 */ /* 0x000fea0003800200 */
.L_x_6:
[----:B------:R-:W3:Y:S01]  /*0400*/  LDCU.64 UR8, c[0x0][0x888] ;  /* 0x00011100ff0877ac */ /* 0x000ee20008000a00 */
[----:B------:R-:W-:Y:S02]  /*0410*/  UISETP.EQ.U32.AND UP1, UPT, UR6, URZ, UPT ;  /* 0x000000ff0600728c */ /* 0x000fe4000bf22070 */
[----:B------:R-:W-:Y:S02]  /*0420*/  UPLOP3.LUT UP5, UPT, UPT, UPT, UPT, 0x80, 0x8 ;  /* 0x000000000008789c */ /* 0x000fe40003faf070 */
[----:B---3--:R-:W-:-:S04]  /*0430*/  UISETP.NE.U32.AND UP0, UPT, UR8, URZ, UPT ;  /* 0x000000ff0800728c */ /* 0x008fc8000bf05070 */
[----:B------:R-:W-:-:S04]  /*0440*/  UISETP.NE.AND.EX UP0, UPT, UR9, URZ, UPT, UP0 ;  /* 0x000000ff0900728c */ /* 0x000fc8000bf05300 */
[----:B------:R-:W-:-:S04]  /*0450*/  UISETP.EQ.OR.EX UP2, UPT, UR7, URZ, !UP0, UP1 ;  /* 0x000000ff0700728c */ /* 0x000fc8000c742710 */
[----:B------:R-:W-:-:S05]  /*0460*/  UP2UR UR53, UPR, URZ, 0x4 ;  /* 0x00000004ff357883 */ /* 0x000fca0008000000 */
[----:B------:R-:W-:Y:S07]  /*0470*/  BRA.U !UP2, `(.L_x_8) ;  /* 0x000000010a207547 */ /* 0x000fee000b800000 */
[----:B------:R-:W-:Y:S01]  /*0480*/  UISETP.NE.U32.AND UP2, UPT, UR6, URZ, UPT ;  /* 0x000000ff0600728c */ /* 0x000fe2000bf45070 */
[----:B-----5:R-:W-:Y:S01]  /*0490*/  FSETP.NEU.AND P0, PT, R49, RZ, PT ;  /* 0x000000ff3100720b */ /* 0x020fe20003f0d000 */
[----:B------:R-:W-:Y:S02]  /*04a0*/  USEL UR6, URZ, 0xffffffff, UP0 ;  /* 0xffffffffff067887 */ /* 0x000fe40008000000 */
[----:B------:R-:W-:-:S10]  /*04b0*/  UISETP.NE.AND.EX UP2, UPT, UR7, URZ, UPT, UP2 ;  /* 0x000000ff0700728c */ /* 0x000fd4000bf45320 */
[----:B------:R-:W-:Y:S01]  /*04c0*/  VOTEU.ANY UP1, P0 ;  /* 0x0000000000ff7886 */ /* 0x000fe20000020100 */
[----:B------:R-:W-:-:S04]  /*04d0*/  @!UP2 USEL UR6, URZ, 0xffffffff, UP1 ;  /* 0xffffffffff06a887 */ /* 0x000fc80008800000 */
[----:B------:R-:W-:-:S04]  /*04e0*/  ULOP3.LUT UR6, UR6, 0x1, URZ, 0xc0, !UPT ;  /* 0x0000000106067892 */ /* 0x000fc8000f8ec0ff */
[----:B------:R-:W-:-:S11]  /*04f0*/  UISETP.NE.U32.AND UP5, UPT, UR6, 0x1, UPT ;  /* 0x000000010600788c */ /* 0x000fd6000bfa5070 */
.L_x_8:
[----:B------:R-:W3:Y:S01]  /*0500*/  SHFL.IDX PT, R0, R96, RZ, 0x1f ;  /* 0x00001fff60007589 */ /* 0x000ee200000e0000 */
[----:B------:R-:W-:-:S04]  /*0510*/  UISETP.NE.AND UP1, UPT, UR10, 0x2, UPT ;  /* 0x000000020a00788c */ /* 0x000fc8000bf25270 */
[----:B------:R-:W-:Y:S02]  /*0520*/  UISETP.EQ.AND UP2, UPT, UR5, URZ, !UP1 ;  /* 0x000000ff0500728c */ /* 0x000fe4000cf42270 */
[----:B------:R-:W-:-:S04]  /*0530*/  USEL UR7, URZ, 0x1, UP1 ;  /* 0x00000001ff077887 */ /* 0x000fc80008800000 */
[----:B------:R-:W-:Y:S02]  /*0540*/  PLOP3.LUT P5, PT, P1, PT, UP2, 0x80, 0x8 ;  /* 0x000000000008781c */ /* 0x000fe40000faf028 */
[----:B---3--:R-:W-:-:S13]  /*0550*/  ISETP.NE.AND P0, PT, R0, RZ, PT ;  /* 0x000000ff0000720c */ /* 0x008fda0003f05270 */
[----:B------:R-:W-:Y:S05]  /*0560*/  @P0 BRA `(.L_x_9) ;  /* 0x00000000003c0947 */ /* 0x000fea0003800000 */
[----:B------:R-:W-:Y:S01]  /*0570*/  UMOV UR8, 0x400 ;  /* 0x0000040000087882 */ /* 0x000fe20000000000 */
[----:B------:R-:W-:Y:S01]  /*0580*/  UMOV UR6, 0x1 ;  /* 0x0000000100067882 */ /* 0x000fe20000000000 */
[----:B------:R-:W-:Y:S02]  /*0590*/  ULEA UR8, UR37, UR8, 0x18 ;  /* 0x0000000825087291 */ /* 0x000fe4000f8ec0ff */
[----:B------:R-:W-:-:S04]  /*05a0*/  UIADD3 UR12, UPT, UPT, -UR6, 0x100000, URZ ;  /* 0x00100000060c7890 */ /* 0x000fc8000fffe1ff */
[----:B------:R-:W-:Y:S02]  /*05b0*/  USHF.L.U32 UR13, UR12, 0xb, URZ ;  /* 0x0000000b0c0d7899 */ /* 0x000fe400080006ff */
[----:B------:R-:W-:Y:S01]  /*05c0*/  USHF.L.U32 UR12, UR12, 0x1, URZ ;  /* 0x000000010c0c7899 */ /* 0x000fe200080006ff */
[----:B------:R-:W-:Y:S01]  /*05d0*/  ELECT P0, URZ, PT ;  /* 0x0000000000ff782f */ /* 0x000fe20003800000 */
[----:B------:R-:W3:Y:S10]  /*05e0*/  FENCE.VIEW.ASYNC.S ;  /* 0x00000000000073c6 */ /* 0x000ef40000000000 */
[----:B---3--:R3:W4:Y:S01]  /*05f0*/  SYNCS.EXCH.64 URZ, [UR8], UR12 ;  /* 0x0000000c08ff75b2 */ /* 0x0087220008000100 */
[----:B------:R3:W1:Y:S01]  /*0600*/  SYNCS.EXCH.64 URZ, [UR8+0x18], UR12 ;  /* 0x0000180c08ff75b2 */ /* 0x0006620008000100 */
[----:B------:R3:W1:Y:S01]  /*0610*/  SYNCS.EXCH.64 URZ, [UR8+0x8], UR12 ;  /* 0x0000080c08ff75b2 */ /* 0x0006620008000100 */
[----:B------:R3:W1:Y:S01]  /*0620*/  SYNCS.EXCH.64 URZ, [UR8+0x20], UR12 ;  /* 0x0000200c08ff75b2 */ /* 0x0006620008000100 */
[----:B------:R3:W1:Y:S01]  /*0630*/  SYNCS.EXCH.64 URZ, [UR8+0x10], UR12 ;  /* 0x0000100c08ff75b2 */ /* 0x0006620008000100 */
[----:B------:R3:W1:Y:S01]  /*0640*/  SYNCS.EXCH.64 URZ, [UR8+0x28], UR12 ;  /* 0x0000280c08ff75b2 */ /* 0x0006620008000100 */
[----:B------:R-:W-:Y:S01]  /*0650*/  NOP ;  /* 0x0000000000007918 */ /* 0x000fe20000000000 */
.L_x_9:
[----:B------:R-:W2:Y:S01]  /*0660*/  SHFL.IDX PT, R0, R96, RZ, 0x1f ;  /* 0x00001fff60007589 */ /* 0x000ea200000e0000 */
[----:B------:R-:W-:Y:S01]  /*0670*/  NOP ;  /* 0x0000000000007918 */ /* 0x000fe20000000000 */
[----:B--2---:R-:W-:-:S13]  /*0680*/  ISETP.NE.AND P0, PT, R0, 0x1, PT ;  /* 0x000000010000780c */ /* 0x004fda0003f05270 */
[----:B------:R-:W-:Y:S05]  /*0690*/  @P0 BRA `(.L_x_10) ;  /* 0x00000000004c0947 */ /* 0x000fea0003800000 */
[----:B------:R-:W-:Y:S01]  /*06a0*/  UMOV UR9, 0x400 ;  /* 0x0000040000097882 */ /* 0x000fe20000000000 */
[----:B---3--:R-:W-:Y:S01]  /*06b0*/  UMOV UR8, 0x20 ;  /* 0x0000002000087882 */ /* 0x008fe20000000000 */
[----:B------:R-:W-:Y:S01]  /*06c0*/  UMOV UR6, 0x80 ;  /* 0x0000008000067882 */ /* 0x000fe20000000000 */
[----:B------:R-:W-:Y:S02]  /*06d0*/  ULEA UR9, UR37, UR9, 0x18 ;  /* 0x0000000925097291 */ /* 0x000fe4000f8ec0ff */
[----:B------:R-:W-:-:S04]  /*06e0*/  UIADD3 UR12, UPT, UPT, -UR8, 0x100000, URZ ;  /* 0x00100000080c7890 */ /* 0x000fc8000fffe1ff */
[----:B------:R-:W-:Y:S02]  /*06f0*/  USHF.L.U32 UR13, UR12, 0xb, URZ ;  /* 0x0000000b0c0d7899 */ /* 0x000fe400080006ff */
[----:B------:R-:W-:Y:S02]  /*0700*/  USHF.L.U32 UR12, UR12, 0x1, URZ ;  /* 0x000000010c0c7899 */ /* 0x000fe400080006ff */
[----:B------:R-:W-:-:S04]  /*0710*/  UIADD3 UR14, UPT, UPT, -UR6, 0x100000, URZ ;  /* 0x00100000060e7890 */ /* 0x000fc8000fffe1ff */
[----:B------:R-:W-:Y:S02]  /*0720*/  USHF.L.U32 UR15, UR14, 0xb, URZ ;  /* 0x0000000b0e0f7899 */ /* 0x000fe400080006ff */
[----:B------:R-:W-:Y:S01]  /*0730*/  USHF.L.U32 UR14, UR14, 0x1, URZ ;  /* 0x000000010e0e7899 */ /* 0x000fe200080006ff */
[----:B------:R-:W-:Y:S01]  /*0740*/  ELECT P0, URZ, PT ;  /* 0x0000000000ff782f */ /* 0x000fe20003800000 */
[----:B------:R-:W2:Y:S02]  /*0750*/  FENCE.VIEW.ASYNC.S ;  /* 0x00000000000073c6 */ /* 0x000ea40000000000 */
[----:B--2---:R2:W3:Y:S08]  /*0760*/  SYNCS.EXCH.64 URZ, [UR9+0x30], UR12 ;  /* 0x0000300c09ff75b2 */ /* 0x0044f00008000100 */
[----:B------:R2:W1:Y:S01]  /*0770*/  SYNCS.EXCH.64 URZ, [UR9+0x48], UR14 ;  /* 0x0000480e09ff75b2 */ /* 0x0004620008000100 */
[----:B------:R2:W1:Y:S01]  /*0780*/  SYNCS.EXCH.64 URZ, [UR9+0x38], UR12 ;  /* 0x0000380c09ff75b2 */ /* 0x0004620008000100 */
[----:B------:R2:W1:Y:S01]  /*0790*/  SYNCS.EXCH.64 URZ, [UR9+0x50], UR14 ;  /* 0x0000500e09ff75b2 */ /* 0x0004620008000100 */
[----:B------:R2:W1:Y:S01]  /*07a0*/  SYNCS.EXCH.64 URZ, [UR9+0x40], UR12 ;  /* 0x0000400c09ff75b2 */ /* 0x0004620008000100 */
[----:B------:R2:W1:Y:S01]  /*07b0*/  SYNCS.EXCH.64 URZ, [UR9+0x58], UR14 ;  /* 0x0000580e09ff75b2 */ /* 0x0004620008000100 */
[----:B------:R-:W-:Y:S01]  /*07c0*/  NOP ;  /* 0x0000000000007918 */ /* 0x000fe20000000000 */
.L_x_10:
[----:B------:R-:W4:Y:S01]  /*07d0*/  SHFL.IDX PT, R0, R96, RZ, 0x1f ;  /* 0x00001fff60007589 */ /* 0x000f2200000e0000 */
[----:B------:R-:W-:Y:S01]  /*07e0*/  NOP ;  /* 0x0000000000007918 */ /* 0x000fe20000000000 */
[----:B----4-:R-:W-:-:S13]  /*07f0*/  ISETP.NE.AND P0, PT, R0, 0x3, PT ;  /* 0x000000030000780c */ /* 0x010fda0003f05270 */
[----:B------:R-:W-:Y:S05]  /*0800*/  @P0 BRA `(.L_x_11) ;  /* 0x00000000002c0947 */ /* 0x000fea0003800000 */
[----:B---3--:R-:W-:Y:S01]  /*0810*/  UMOV UR8, 0x400 ;  /* 0x0000040000087882 */ /* 0x008fe20000000000 */
[----:B------:R-:W-:Y:S01]  /*0820*/  UMOV UR6, 0x20 ;  /* 0x0000002000067882 */ /* 0x000fe20000000000 */
[----:B------:R-:W-:Y:S02]  /*0830*/  ULEA UR8, UR37, UR8, 0x18 ;  /* 0x0000000825087291 */ /* 0x000fe4000f8ec0ff */
[----:B--2---:R-:W-:-:S04]  /*0840*/  UIADD3 UR12, UPT, UPT, -UR6, 0x100000, URZ ;  /* 0x00100000060c7890 */ /* 0x004fc8000fffe1ff */
[----:B------:R-:W-:Y:S02]  /*0850*/  USHF.L.U32 UR13, UR12, 0xb, URZ ;  /* 0x0000000b0c0d7899 */ /* 0x000fe400080006ff */
[----:B------:R-:W-:Y:S01]  /*0860*/  USHF.L.U32 UR12, UR12, 0x1, URZ ;  /* 0x000000010c0c7899 */ /* 0x000fe200080006ff */
[----:B------:R-:W-:Y:S01]  /*0870*/  ELECT P0, URZ, PT ;  /* 0x0000000000ff782f */ /* 0x000fe20003800000 */
[----:B------:R-:W2:Y:S10]  /*0880*/  FENCE.VIEW.ASYNC.S ;  /* 0x00000000000073c6 */ /* 0x000eb40000000000 */
[----:B--2---:R4:W2:Y:S01]  /*0890*/  SYNCS.EXCH.64 URZ, [UR8+0x60], UR12 ;  /* 0x0000600c08ff75b2 */ /* 0x0048a20008000100 */
[----:B------:R4:W3:Y:S02]  /*08a0*/  SYNCS.EXCH.64 URZ, [UR8+0x68], UR12 ;  /* 0x0000680c08ff75b2 */ /* 0x0008e40008000100 */
[----:B----4-:R-:W-:Y:S01]  /*08b0*/  NOP ;  /* 0x0000000000007918 */ /* 0x010fe20000000000 */
.L_x_11:
[----:B------:R-:W4:Y:S01]  /*08c0*/  SHFL.IDX PT, R0, R96, RZ, 0x1f ;  /* 0x00001fff60007589 */ /* 0x000f2200000e0000 */
[----:B------:R-:W-:Y:S01]  /*08d0*/  NOP ;  /* 0x0000000000007918 */ /* 0x000fe20000000000 */
[----:B----4-:R-:W-:-:S13]  /*08e0*/  ISETP.NE.AND P0, PT, R0, 0x4, PT ;  /* 0x000000040000780c */ /* 0x010fda0003f05270 */
[----:B------:R-:W-:Y:S05]  /*08f0*/  @P0 BRA `(.L_x_12) ;  /* 0x0000000000480947 */ /* 0x000fea0003800000 */
[----:B--2---:R-:W-:Y:S01]  /*0900*/  UMOV UR9, 0x1e0 ;  /* 0x000001e000097882 */ /* 0x004fe20000000000 */
[----:B---3--:R-:W-:Y:S01]  /*0910*/  UMOV UR8, 0x400 ;  /* 0x0000040000087882 */ /* 0x008fe20000000000 */
[----:B------:R-:W-:Y:S01]  /*0920*/  USEL UR9, UR9, 0x1a0, UP5 ;  /* 0x000001a009097887 */ /* 0x000fe2000a800000 */
        /* <DEDUP_REMOVED lines=10> */
[----:B--2---:R4:W2:Y:S08]  /*09d0*/  SYNCS.EXCH.64 URZ, [UR8+0x70], UR12 ;  /* 0x0000700c08ff75b2 */ /* 0x0048b00008000100 */
[----:B------:R4:W3:Y:S01]  /*09e0*/  SYNCS.EXCH.64 URZ, [UR8+0x80], UR14 ;  /* 0x0000800e08ff75b2 */ /* 0x0008e20008000100 */
[----:B------:R4:W1:Y:S01]  /*09f0*/  SYNCS.EXCH.64 URZ, [UR8+0x78], UR12 ;  /* 0x0000780c08ff75b2 */ /* 0x0008620008000100 */
[----:B------:R4:W1:Y:S02]  /*0a00*/  SYNCS.EXCH.64 URZ, [UR8+0x88], UR14 ;  /* 0x0000880e08ff75b2 */ /* 0x0008640008000100 */
[----:B----4-:R-:W-:Y:S01]  /*0a10*/  NOP ;  /* 0x0000000000007918 */ /* 0x010fe20000000000 */
.L_x_12:
[----:B------:R-:W4:Y:S01]  /*0a20*/  SHFL.IDX PT, R0, R96, RZ, 0x1f ;  /* 0x00001fff60007589 */ /* 0x000f2200000e0000 */
[----:B------:R-:W-:Y:S01]  /*0a30*/  NOP ;  /* 0x0000000000007918 */ /* 0x000fe20000000000 */
[----:B----4-:R-:W-:-:S13]  /*0a40*/  ISETP.NE.AND P0, PT, R0, 0x5, PT ;  /* 0x000000050000780c */ /* 0x010fda0003f05270 */
[----:B------:R-:W-:Y:S05]  /*0a50*/  @P0 BRA `(.L_x_13) ;  /* 0x0000000000540947 */ /* 0x000fea0003800000 */
[----:B--2---:R-:W-:Y:S01]  /*0a60*/  UMOV UR9, 0x400 ;  /* 0x0000040000097882 */ /* 0x004fe20000000000 */
        /* <DEDUP_REMOVED lines=14> */
[----:B------:R4:W1:Y:S01]  /*0b50*/  SYNCS.EXCH.64 URZ, [UR9+0xb8], UR14 ;  /* 0x0000b80e09ff75b2 */ /* 0x0008620008000100 */
[----:B------:R4:W1:Y:S01]  /*0b60*/  SYNCS.EXCH.64 URZ, [UR9+0xa0], UR12 ;  /* 0x0000a00c09ff75b2 */ /* 0x0008620008000100 */
[----:B------:R4:W1:Y:S01]  /*0b70*/  SYNCS.EXCH.64 URZ, [UR9+0xc0], UR14 ;  /* 0x0000c00e09ff75b2 */ /* 0x0008620008000100 */
[----:B------:R4:W1:Y:S01]  /*0b80*/  SYNCS.EXCH.64 URZ, [UR9+0xa8], UR12 ;  /* 0x0000a80c09ff75b2 */ /* 0x0008620008000100 */
[----:B------:R4:W1:Y:S02]  /*0b90*/  SYNCS.EXCH.64 URZ, [UR9+0xc8], UR14 ;  /* 0x0000c80e09ff75b2 */ /* 0x0008640008000100 */
[----:B----4-:R-:W-:Y:S01]  /*0ba0*/  NOP ;  /* 0x0000000000007918 */ /* 0x010fe20000000000 */
.L_x_13:
[----:B------:R-:W4:Y:S01]  /*0bb0*/  SHFL.IDX PT, R0, R96, RZ, 0x1f ;  /* 0x00001fff60007589 */ /* 0x000f2200000e0000 */
[----:B------:R-:W-:Y:S01]  /*0bc0*/  ISETP.NE.OR P1, PT, RZ, UR10, !P1 ;  /* 0x0000000aff007c0c */ /* 0x000fe2000cf25670 */
        /* <DEDUP_REMOVED lines=12> */
[----:B------:R4:W3:Y:S01]  /*0c90*/  SYNCS.EXCH.64 URZ, [UR8+0xe0], UR12 ;  /* 0x0000e00c08ff75b2 */ /* 0x0008e20008000100 */
[----:B------:R4:W1:Y:S01]  /*0ca0*/  SYNCS.EXCH.64 URZ, [UR8+0xd8], UR12 ;  /* 0x0000d80c08ff75b2 */ /* 0x0008620008000100 */
[----:B------:R4:W1:Y:S02]  /*0cb0*/  SYNCS.EXCH.64 URZ, [UR8+0xe8], UR12 ;  /* 0x0000e80c08ff75b2 */ /* 0x0008640008000100 */
[----:B----4-:R-:W-:Y:S01]  /*0cc0*/  NOP ;  /* 0x0000000000007918 */ /* 0x010fe20000000000 */
.L_x_14:
[----:B------:R-:W-:Y:S01]  /*0cd0*/  VOTEU.ALL UP1, P1 ;  /* 0x0000000000ff7886 */ /* 0x000fe20000820000 */
[----:B---3--:R-:W3:Y:S01]  /*0ce0*/  LDCU UR8, c[0x0][0x36c] ;  /* 0x00006d80ff0877ac */ /* 0x008ee20008000800 */
[----:B------:R-:W-:Y:S01]  /*0cf0*/  NOP ;  /* 0x0000000000007918 */ /* 0x000fe20000000000 */
[----:B------:R-:W-:Y:S01]  /*0d00*/  LOP3.LUT R10, R97, 0x1f, RZ, 0xc0, !PT ;  /* 0x0000001f610a7812 */ /* 0x000fe200078ec0ff */
[----:B--2---:R-:W-:Y:S01]  /*0d10*/  UMOV UR12, 0x20 ;  /* 0x00000020000c7882 */ /* 0x004fe20000000000 */
[----:B------:R-:W-:Y:S01]  /*0d20*/  @!UP1 UMOV UR6, 0x400 ;  /* 0x0000040000069882 */ /* 0x000fe20000000000 */
[----:B------:R-:W-:-:S04]  /*0d30*/  @!UP1 UIADD3 UR12, UPT, UPT, -UR12, 0x100000, URZ ;  /* 0x001000000c0c9890 */ /* 0x000fc8000fffe1ff */
[----:B------:R-:W-:Y:S02]  /*0d40*/  @!UP1 USHF.L.U32 UR13, UR12, 0xb, URZ ;  /* 0x0000000b0c0d9899 */ /* 0x000fe400080006ff */
[----:B------:R-:W-:Y:S02]  /*0d50*/  @!UP1 USHF.L.U32 UR12, UR12, 0x1, URZ ;  /* 0x000000010c0c9899 */ /* 0x000fe400080006ff */
[----:B------:R-:W-:Y:S01]  /*0d60*/  @!UP1 ULEA UR6, UR37, UR6, 0x18 ;  /* 0x0000000625069291 */ /* 0x000fe2000f8ec0ff */
[----:B------:R-:W-:Y:S01]  /*0d70*/  VOTEU.ALL UP1, P1 ;  /* 0x0000000000ff7886 */ /* 0x000fe20000820000 */
[----:B------:R-:W-:Y:S01]  /*0d80*/  UISETP.NE.AND UP4, UPT, UR10, URZ, UPT ;  /* 0x000000ff0a00728c */ /* 0x000fe2000bf85270 */
[----:B------:R-:W2:Y:S09]  /*0d90*/  FENCE.VIEW.ASYNC.S ;  /* 0x00000000000073c6 */ /* 0x000eb20000000000 */
[----:B--2---:R2:W4:Y:S01]  /*0da0*/  @!UP1 SYNCS.EXCH.64 URZ, [UR6+0xf0], UR12 ;  /* 0x0000f00c06ff95b2 */ /* 0x0045220008000100 */
[----:B---3--:R-:W-:-:S09]  /*0db0*/  UISETP.EQ.U32.AND UP1, UPT, UR8, 0x1, UPT ;  /* 0x000000010800788c */ /* 0x008fd2000bf22070 */
[----:B------:R-:W-:Y:S05]  /*0dc0*/  BRA.U !UP1, `(.L_x_15) ;  /* 0x0000000109087547 */ /* 0x000fea000b800000 */
[----:B-1--4-:R-:W-:Y:S01]  /*0dd0*/  UCGABAR_ARV ;  /* 0x00000000000079c7 */ /* 0x012fe20008000000 */
[----:B------:R-:W-:Y:S05]  /*0de0*/  BRA `(.L_x_16) ;  /* 0x0000000000047947 */ /* 0x000fea0003800000 */
.L_x_15:
[----:B-1--4-:R-:W-:Y:S01]  /*0df0*/  NOP ;  /* 0x0000000000007918 */ /* 0x012fe20000000000 */
.L_x_16:
[----:B------:R-:W1:Y:S01]  /*0e00*/  S2R R15, SR_CTAID.Y ;  /* 0x00000000000f7919 */ /* 0x000e620000002600 */
[----:B------:R-:W-:-:S05]  /*0e10*/  CS2R.32 R91, SR_CgaSize ;  /* 0x00000000005b7805 */ /* 0x000fca0000008a00 */
[----:B------:R-:W-:-:S05]  /*0e20*/  IMAD R91, R91, -0xa0, RZ ;  /* 0xffffff605b5b7824 */ /* 0x000fca00078e02ff */
[----:B--2---:R-:W-:-:S14]  /*0e30*/  R2UR UR6, R91 ;  /* 0x000000005b0672ca */ /* 0x004fdc00000e0000 */
[----:B------:R-:W2:Y:S01]  /*0e40*/  LDCU UR6, c[0x0][UR6+0x2b4] ;  /* 0x00005680060677ac */ /* 0x000ea20008000800 */
[----:B------:R-:W-:-:S05]  /*0e50*/  CS2R.32 R0, SR_CgaSize ;  /* 0x0000000000007805 */ /* 0x000fca0000008a00 */
[----:B------:R-:W-:-:S06]  /*0e60*/  IMAD R0, R0, -0xa0, RZ ;  /* 0xffffff6000007824 */ /* 0x000fcc00078e02ff */
[----:B------:R-:W3:Y:S01]  /*0e70*/  LDC R0, c[0x0][R0+0x2a4] ;  /* 0x0000a90000007b82 */ /* 0x000ee20000000800 */
[----:B------:R-:W-:Y:S01]  /*0e80*/  PRMT R8, RZ, 0x7610, R8 ;  /* 0x00007610ff087816 */ /* 0x000fe20000000008 */
[----:B------:R-:W4:Y:S01]  /*0e90*/  S2R R9, SR_CTAID.X ;  /* 0x0000000000097919 */ /* 0x000f220000002500 */
[----:B------:R-:W-:-:S05]  /*0ea0*/  CS2R.32 R91, SR_CgaSize ;  /* 0x00000000005b7805 */ /* 0x000fca0000008a00 */
[----:B------:R-:W-:-:S05]  /*0eb0*/  IMAD R91, R91, -0xa0, RZ ;  /* 0xffffff605b5b7824 */ /* 0x000fca00078e02ff */
[----:B------:R-:W-:-:S14]  /*0ec0*/  R2UR UR8, R91 ;  /* 0x000000005b0872ca */ /* 0x000fdc00000e0000 */
[----:B------:R-:W3:Y:S01]  /*0ed0*/  LDCU UR8, c[0x0][UR8+0x2b0] ;  /* 0x00005600080877ac */ /* 0x000ee20008000800 */
[----:B------:R-:W-:Y:S01]  /*0ee0*/  UISETP.NE.AND UP2, UPT, UR10, 0x2, UPT ;  /* 0x000000020a00788c */ /* 0x000fe2000bf45270 */
[----:B------:R-:W2:Y:S01]  /*0ef0*/  LDC R11, c[0x0][0xb24] ;  /* 0x0002c900ff0b7b82 */ /* 0x000ea20000000800 */
[----:B------:R-:W-:-:S05]  /*0f00*/  CS2R.32 R2, SR_CgaSize ;  /* 0x0000000000027805 */ /* 0x000fca0000008a00 */
[----:B------:R-:W-:-:S06]  /*0f10*/  IMAD R2, R2, -0xa0, RZ ;  /* 0xffffff6002027824 */ /* 0x000fcc00078e02ff */
[----:B------:R-:W3:Y:S08]  /*0f20*/  LDC R2, c[0x0][R2+0x2a0] ;  /* 0x0000a80002027b82 */ /* 0x000ef00000000800 */
[----:B------:R-:W3:Y:S01]  /*0f30*/  LDC R40, c[0x0][0xb24] ;  /* 0x0002c900ff287b82 */ /* 0x000ee20000000800 */
[----:B-1----:R-:W-:-:S07]  /*0f40*/  I2FP.F32.U32 R90, R15 ;  /* 0x0000000f005a7245 */ /* 0x002fce0000201000 */
[----:B------:R-:W1:Y:S01]  /*0f50*/  S2UR UR36, SR_CTAID.Z ;  /* 0x00000000002479c3 */ /* 0x000e620000002700 */
[----:B--2---:R-:W-:Y:S01]  /*0f60*/  ISETP.GE.AND P0, PT, R11, 0x1, PT ;  /* 0x000000010b00780c */ /* 0x004fe20003f06270 */
[----:B----4-:R-:W-:Y:S01]  /*0f70*/  IMAD.MOV.U32 R14, RZ, RZ, R9 ;  /* 0x000000ffff0e7224 */ /* 0x010fe200078e0009 */
[----:B------:R-:W-:Y:S01]  /*0f80*/  I2FP.F32.U32 R91, R9 ;  /* 0x00000009005b7245 */ /* 0x000fe20000201000 */
[----:B------:R-:W-:Y:S01]  /*0f90*/  FMUL R90, R90, UR6 ;  /* 0x000000065a5a7c20 */ /* 0x000fe20008400000 */
[----:B------:R-:W2:Y:S03]  /*0fa0*/  LDCU UR6, c[0x0][0xb30] ;  /* 0x00016600ff0677ac */ /* 0x000ea60008000800 */
[----:B---3--:R-:W-:Y:S02]  /*0fb0*/  FMUL R91, R91, UR8 ;  /* 0x000000085b5b7c20 */ /* 0x008fe40008400000 */
[----:B------:R-:W3:Y:S08]  /*0fc0*/  F2I.U32.TRUNC.NTZ R90, R90 ;  /* 0x0000005a005a7305 */ /* 0x000ef0000020f000 */
[----:B------:R-:W4:Y:S01]  /*0fd0*/  F2I.U32.TRUNC.NTZ R91, R91 ;  /* 0x0000005b005b7305 */ /* 0x000f22000020f000 */
[----:B--2---:R-:W-:Y:S01]  /*0fe0*/  UISETP.NE.AND UP3, UPT, UR6, 0x1, UPT ;  /* 0x000000010600788c */ /* 0x004fe2000bf65270 */
[----:B---3--:R-:W-:-:S05]  /*0ff0*/  IADD3 R90, PT, PT, -R90, RZ, RZ ;  /* 0x000000ff5a5a7210 */ /* 0x008fca0007ffe1ff */
[----:B------:R-:W-:Y:S01]  /*1000*/  IMAD R90, R0, R90, R15 ;  /* 0x0000005a005a7224 */ /* 0x000fe200078e020f */
[----:B------:R-:W-:Y:S01]  /*1010*/  PRMT R0, RZ, 0x7610, R0 ;  /* 0x00007610ff007816 */ /* 0x000fe20000000000 */
[----:B----4-:R-:W-:-:S04]  /*1020*/  IMAD.MOV R91, RZ, RZ, -R91 ;  /* 0x000000ffff5b7224 */ /* 0x010fc800078e0a5b */
[----:B------:R-:W-:Y:S01]  /*1030*/  IMAD R91, R2, R91, R9 ;  /* 0x0000005b025b7224 */ /* 0x000fe200078e0209 */
[----:B-1----:R-:W-:Y:S06]  /*1040*/  BRA.U UP4, `(.L_x_17) ;  /* 0x0000000104247547 */ /* 0x002fec000b800000 */
[----:B------:R-:W-:Y:S01]  /*1050*/  ISETP.NE.AND P1, PT, R90, RZ, PT ;  /* 0x000000ff5a00720c */ /* 0x000fe20003f25270 */
[----:B------:R-:W-:Y:S01]  /*1060*/  IMAD.MOV.U32 R0, RZ, RZ, 0x3 ;  /* 0x00000003ff007424 */ /* 0x000fe200078e00ff */
[C---:B------:R-:W-:Y:S02]  /*1070*/  LOP3.LUT R2, R91.reuse, 0xfffffffe, RZ, 0xc0, !PT ;  /* 0xfffffffe5b027812 */ /* 0x040fe400078ec0ff */
[----:B------:R-:W-:Y:S02]  /*1080*/  ISETP.LT.U32.OR P1, PT, R91, 0x2, !P1 ;  /* 0x000000025b00780c */ /* 0x000fe40004f21470 */
[----:B------:R-:W-:Y:S02]  /*1090*/  SHF.L.U32 R0, R0, R2, RZ ;  /* 0x0000000200007219 */ /* 0x000fe400000006ff */
[----:B------:R-:W-:Y:S02]  /*10a0*/  SEL R4, RZ, 0x1, !P1 ;  /* 0x00000001ff047807 */ /* 0x000fe40004800000 */
[----:B------:R-:W-:-:S05]  /*10b0*/  SEL R3, RZ, 0x2, !P1 ;  /* 0x00000002ff037807 */ /* 0x000fca0004800000 */
[----:B------:R-:W-:-:S05]  /*10c0*/  IMAD.IADD R3, R4, 0x1, R3 ;  /* 0x0000000104037824 */ /* 0x000fca00078e0203 */
[----:B------:R-:W-:Y:S02]  /*10d0*/  PRMT R8, R3, 0x7610, R8 ;  /* 0x0000761003087816 */ /* 0x000fe40000000008 */
.L_x_17:
[----:B------:R-:W-:Y:S05]  /*10e0*/  @!P0 BRA `(.L_x_18) ;  /* 0x0000000000b88947 */ /* 0x000fea0003800000 */
[----:B------:R-:W1:Y:S01]  /*10f0*/  LDC.64 R4, c[0x0][0xb18] ;  /* 0x0002c600ff047b82 */ /* 0x000e620000000a00 */
[----:B------:R-:W-:-:S07]  /*1100*/  ISETP.NE.AND P0, PT, R11, 0x1, PT ;  /* 0x000000010b00780c */ /* 0x000fce0003f05270 */
[----:B------:R-:W2:Y:S08]  /*1110*/  LDC R14, c[0x0][0xb0c] ;  /* 0x0002c300ff0e7b82 */ /* 0x000eb00000000800 */
[----:B------:R-:W3:Y:S08]  /*1120*/  LDC R16, c[0x0][0x370] ;  /* 0x0000dc00ff107b82 */ /* 0x000ef00000000800 */
[----:B------:R-:W4:Y:S01]  /*1130*/  LDC R13, c[0x0][0x374] ;  /* 0x0000dd00ff0d7b82 */ /* 0x000f220000000800 */
[----:B-1----:R-:W-:-:S07]  /*1140*/  ISETP.NE.AND P1, PT, R4, 0x1, PT ;  /* 0x000000010400780c */ /* 0x002fce0003f25270 */
[----:B------:R-:W3:Y:S01]  /*1150*/  LDC.64 R6, c[0x0][0xb10] ;  /* 0x0002c400ff067b82 */ /* 0x000ee20000000a00 */
[----:B--2---:R-:W-:-:S07]  /*1160*/  ISETP.NE.AND P2, PT, R14, 0x1, PT ;  /* 0x000000010e00780c */ /* 0x004fce0003f45270 */
[----:B------:R-:W1:Y:S08]  /*1170*/  LDC R12, c[0x0][0xb20] ;  /* 0x0002c800ff0c7b82 */ /* 0x000e700000000800 */
[----:B------:R-:W2:Y:S01]  /*1180*/  LDC.64 R2, c[0x0][0xb28] ;  /* 0x0002ca00ff027b82 */ /* 0x000ea20000000a00 */
[----:B----4-:R-:W-:-:S04]  /*1190*/  IMAD.HI.U32 R17, R13, R5, RZ ;  /* 0x000000050d117227 */ /* 0x010fc800078e00ff */
[----:B------:R-:W-:-:S04]  /*11a0*/  IMAD.HI.U32 R5, R15, R5, RZ ;  /* 0x000000050f057227 */ /* 0x000fc800078e00ff */
[----:B---3--:R-:W-:-:S05]  /*11b0*/  IMAD.HI.U32 R18, R16, R6, RZ ;  /* 0x0000000610127227 */ /* 0x008fca00078e00ff */
[-C--:B------:R-:W-:Y:S01]  /*11c0*/  @P2 SHF.R.U32.HI R16, RZ, R7.reuse, R18 ;  /* 0x00000007ff102219 */ /* 0x080fe20000011612 */
[----:B------:R-:W-:Y:S01]  /*11d0*/  IMAD.HI.U32 R18, R9, R6, RZ ;  /* 0x0000000609127227 */ /* 0x000fe200078e00ff */
[-C--:B-1----:R-:W-:Y:S02]  /*11e0*/  @P1 SHF.R.U32.HI R13, RZ, R12.reuse, R17 ;  /* 0x0000000cff0d1219 */ /* 0x082fe40000011611 */
[----:B------:R-:W-:Y:S02]  /*11f0*/  SHF.R.U32.HI R5, RZ, R12, R5 ;  /* 0x0000000cff057219 */ /* 0x000fe40000011605 */
[----:B------:R-:W-:Y:S02]  /*1200*/  SHF.R.U32.HI R18, RZ, R7, R18 ;  /* 0x00000007ff127219 */ /* 0x000fe40000011612 */
[----:B------:R-:W-:Y:S01]  /*1210*/  SEL R5, R15, R5, !P1 ;  /* 0x000000050f057207 */ /* 0x000fe20004800000 */
[----:B--2---:R-:W-:Y:S01]  /*1220*/  IMAD.HI.U32 R17, R13, R2, RZ ;  /* 0x000000020d117227 */ /* 0x004fe200078e00ff */
[----:B------:R-:W-:-:S03]  /*1230*/  SEL R18, R9, R18, !P2 ;  /* 0x0000001209127207 */ /* 0x000fc60005000000 */
[----:B------:R-:W-:Y:S01]  /*1240*/  IMAD.HI.U32 R6, R16, R2, RZ ;  /* 0x0000000210067227 */ /* 0x000fe200078e00ff */
[----:B------:R-:W-:-:S04]  /*1250*/  @P0 SHF.R.U32.HI R13, RZ, R3, R17 ;  /* 0x00000003ff0d0219 */ /* 0x000fc80000011611 */
[----:B------:R-:W-:Y:S01]  /*1260*/  @P0 SHF.R.U32.HI R16, RZ, R3, R6 ;  /* 0x00000003ff100219 */ /* 0x000fe20000011606 */
[----:B------:R-:W-:-:S04]  /*1270*/  IMAD R13, R13, R11, RZ ;  /* 0x0000000b0d0d7224 */ /* 0x000fc800078e02ff */
[----:B------:R-:W-:Y:S01]  /*1280*/  IMAD R6, R16, R11, RZ ;  /* 0x0000000b10067224 */ /* 0x000fe200078e02ff */
[----:B------:R-:W-:-:S04]  /*1290*/  ISETP.GE.AND P1, PT, R5, R13, PT ;  /* 0x0000000d0500720c */ /* 0x000fc80003f26270 */
[----:B------:R-:W-:Y:S01]  /*12a0*/  ISETP.GE.OR P1, PT, R18, R6, P1 ;  /* 0x000000061200720c */ /* 0x000fe20000f26670 */
[----:B------:R-:W-:-:S05]  /*12b0*/  IMAD.HI.U32 R6, R5, R2, RZ ;  /* 0x0000000205067227 */ /* 0x000fca00078e00ff */
[----:B------:R-:W-:-:S04]  /*12c0*/  SHF.R.U32.HI R6, RZ, R3, R6 ;  /* 0x00000003ff067219 */ /* 0x000fc80000011606 */
[----:B------:R-:W-:-:S03]  /*12d0*/  SEL R6, R5, R6, !P0 ;  /* 0x0000000605067207 */ /* 0x000fc60004000000 */
[----:B------:R-:W-:Y:S01]  /*12e0*/  @!P1 IMAD.HI.U32 R7, R18, R2, RZ ;  /* 0x0000000212079227 */ /* 0x000fe200078e00ff */
[----:B------:R-:W-:-:S04]  /*12f0*/  IADD3 R2, PT, PT, -R6, RZ, RZ ;  /* 0x000000ff06027210 */ /* 0x000fc80007ffe1ff */
[----:B------:R-:W-:Y:S01]  /*1300*/  @!P1 SHF.R.U32.HI R3, RZ, R3, R7 ;  /* 0x00000003ff039219 */ /* 0x000fe20000011607 */
[----:B------:R-:W-:Y:S01]  /*1310*/  IMAD R2, R11, R2, R5 ;  /* 0x000000020b027224 */ /* 0x000fe200078e0205 */
[----:B------:R-:W-:Y:S02]  /*1320*/  IADD3 R7, PT, PT, -R5, RZ, RZ ;  /* 0x000000ff05077210 */ /* 0x000fe40007ffe1ff */
[----:B------:R-:W-:-:S03]  /*1330*/  @!P1 SEL R3, R18, R3, !P0 ;  /* 0x0000000312039207 */ /* 0x000fc60004000000 */
[----:B------:R-:W-:Y:S02]  /*1340*/  IMAD R7, R4, R7, R15 ;  /* 0x0000000704077224 */ /* 0x000fe400078e020f */
[--C-:B------:R-:W-:Y:S02]  /*1350*/  @!P1 IMAD.IADD R6, R6, 0x1, -R3.reuse ;  /* 0x0000000106069824 */ /* 0x100fe400078e0a03 */
[----:B------:R-:W-:Y:S01]  /*1360*/  @!P1 IMAD R3, R2, R16, R3 ;  /* 0x0000001002039224 */ /* 0x000fe200078e0203 */
[----:B------:R-:W-:Y:S01]  /*1370*/  IADD3 R2, PT, PT, -R18, RZ, RZ ;  /* 0x000000ff12027210 */ /* 0x000fe20007ffe1ff */
[----:B------:R-:W-:Y:S02]  /*1380*/  @!P1 IMAD R5, R6, R11, R18 ;  /* 0x0000000b06059224 */ /* 0x000fe400078e0212 */
[----:B------:R-:W-:Y:S02]  /*1390*/  @!P1 IMAD.MOV.U32 R18, RZ, RZ, R3 ;  /* 0x000000ffff129224 */ /* 0x000fe400078e0003 */
[----:B------:R-:W-:-:S02]  /*13a0*/  IMAD R2, R14, R2, R9 ;  /* 0x000000020e027224 */ /* 0x000fc400078e0209 */
[----:B------:R-:W-:Y:S02]  /*13b0*/  IMAD R15, R5, R4, R7 ;  /* 0x00000004050f7224 */ /* 0x000fe400078e0207 */
[----:B------:R-:W-:Y:S02]  /*13c0*/  IMAD R14, R18, R14, R2 ;  /* 0x0000000e120e7224 */ /* 0x000fe400078e0202 */
.L_x_18:
[----:B------:R-:W-:Y:S05]  /*13d0*/  BRA.U UP3, `(.L_x_19) ;  /* 0x0000000103407547 */ /* 0x000fea000b800000 */
[----:B------:R-:W1:Y:S08]  /*13e0*/  LDC.64 R4, c[0x0][0xb10] ;  /* 0x0002c400ff047b82 */ /* 0x000e700000000a00 */
[----:B------:R-:W2:Y:S08]  /*13f0*/  LDC.64 R2, c[0x0][0xb18] ;  /* 0x0002c600ff027b82 */ /* 0x000eb00000000a00 */
[----:B------:R-:W3:Y:S08]  /*1400*/  LDC R6, c[0x0][0xb20] ;  /* 0x0002c800ff067b82 */ /* 0x000ef00000000800 */
[----:B------:R-:W4:Y:S01]  /*1410*/  LDC R7, c[0x0][0xb0c] ;  /* 0x0002c300ff077b82 */ /* 0x000f220000000800 */
[----:B-1----:R-:W-:-:S05]  /*1420*/  IMAD.HI.U32 R4, R14, R4, RZ ;  /* 0x000000040e047227 */ /* 0x002fca00078e00ff */
[----:B------:R-:W-:Y:S01]  /*1430*/  SHF.R.U32.HI R4, RZ, R5, R4 ;  /* 0x00000005ff047219 */ /* 0x000fe20000011604 */
[----:B--2---:R-:W-:Y:S01]  /*1440*/  IMAD.HI.U32 R3, R15, R3, RZ ;  /* 0x000000030f037227 */ /* 0x004fe200078e00ff */
[----:B------:R-:W-:-:S04]  /*1450*/  ISETP.NE.AND P0, PT, R2, 0x1, PT ;  /* 0x000000010200780c */ /* 0x000fc80003f05270 */
[----:B---3--:R-:W-:-:S04]  /*1460*/  SHF.R.U32.HI R3, RZ, R6, R3 ;  /* 0x00000006ff037219 */ /* 0x008fc80000011603 */
[----:B------:R-:W-:Y:S02]  /*1470*/  SEL R3, R15, R3, !P0 ;  /* 0x000000030f037207 */ /* 0x000fe40004000000 */
[----:B----4-:R-:W-:-:S04]  /*1480*/  ISETP.NE.AND P1, PT, R7, 0x1, PT ;  /* 0x000000010700780c */ /* 0x010fc80003f25270 */
[----:B------:R-:W-:-:S05]  /*1490*/  SEL R5, R14, R4, !P1 ;  /* 0x000000040e057207 */ /* 0x000fca0004800000 */
[----:B------:R-:W-:Y:S02]  /*14a0*/  IMAD.IADD R4, R3, 0x1, -R5 ;  /* 0x0000000103047824 */ /* 0x000fe400078e0a05 */
[----:B------:R-:W-:Y:S02]  /*14b0*/  IMAD.IADD R3, R5, 0x1, -R3 ;  /* 0x0000000105037824 */ /* 0x000fe400078e0a03 */
[----:B------:R-:W-:Y:S02]  /*14c0*/  IMAD R14, R4, R7, R14 ;  /* 0x00000007040e7224 */ /* 0x000fe400078e020e */
[----:B------:R-:W-:Y:S02]  /*14d0*/  IMAD R15, R3, R2, R15 ;  /* 0x00000002030f7224 */ /* 0x000fe400078e020f */
.L_x_19:
[----:B------:R-:W-:Y:S05]  /*14e0*/  BRA.U !UP1, `(.L_x_20) ;  /* 0x00000001090c7547 */ /* 0x000fea000b800000 */
[----:B------:R-:W-:Y:S01]  /*14f0*/  UCGABAR_WAIT ;  /* 0x0000000000007dc7 */ /* 0x000fe20008000000 */
[----:B------:R-:W-:Y:S01]  /*1500*/  CCTL.IVALL ;  /* 0x00000000ff00798f */ /* 0x000fe20002000000 */
[----:B------:R-:W-:Y:S05]  /*1510*/  BRA `(.L_x_21) ;  /* 0x0000000000047947 */ /* 0x000fea0003800000 */
.L_x_20:
[----:B------:R-:W-:Y:S06]  /*1520*/  BAR.SYNC.DEFER_BLOCKING 0x0 ;  /* 0x0000000000007b1d */ /* 0x000fec0000010000 */
.L_x_21:
[----:B------:R-:W-:Y:S05]  /*1530*/  BRA.U UP2, `(.L_x_22) ;  /* 0x0000001102907547 */ /* 0x000fea000b800000 */
[----:B------:R-:W1:Y:S01]  /*1540*/  LDCU UR15, c[0x0][0x38c] ;  /* 0x00007180ff0f77ac */ /* 0x000e620008000800 */
[----:B------:R-:W2:Y:S01]  /*1550*/  LDC R8, c[0x0][0x370] ;  /* 0x0000dc00ff087b82 */ /* 0x000ea20000000800 */
[C---:B------:R-:W-:Y:S01]  /*1560*/  IMAD.SHL.U32 R19, R9.reuse, 0x20, RZ ;  /* 0x0000002009137824 */ /* 0x040fe200078e00ff */
[----:B------:R-:W-:Y:S01]  /*1570*/  PLOP3.LUT P1, PT, PT, PT, UP5, 0x80, 0x8 ;  /* 0x000000000008781c */ /* 0x000fe20003f2f058 */
[----:B------:R-:W-:Y:S01]  /*1580*/  UISETP.NE.AND UP1, UPT, UR10, URZ, UPT ;  /* 0x000000ff0a00728c */ /* 0x000fe2000bf25270 */
[----:B------:R-:W-:Y:S01]  /*1590*/  ISETP.NE.AND P4, PT, R10, RZ, P5 ;  /* 0x000000ff0a00720c */ /* 0x000fe20002f85270 */
[----:B------:R-:W-:Y:S01]  /*15a0*/  IMAD.SHL.U32 R18, R9, 0x80, RZ ;  /* 0x0000008009127824 */ /* 0x000fe200078e00ff */
[----:B------:R-:W-:Y:S01]  /*15b0*/  PLOP3.LUT P1, PT, P1, PT, PT, 0x8, 0x80 ;  /* 0x000000000080781c */ /* 0x000fe20000f2e170 */
[----:B------:R-:W-:Y:S01]  /*15c0*/  IMAD.MOV.U32 R17, RZ, RZ, 0x1 ;  /* 0x00000001ff117424 */ /* 0x000fe200078e00ff */
[----:B------:R-:W3:Y:S01]  /*15d0*/  LDC R0, c[0x0][0x374] ;  /* 0x0000dd00ff007b82 */ /* 0x000ee20000000800 */
[----:B------:R-:W-:Y:S01]  /*15e0*/  IMAD.MOV.U32 R16, RZ, RZ, RZ ;  /* 0x000000ffff107224 */ /* 0x000fe200078e00ff */
[----:B------:R-:W-:Y:S01]  /*15f0*/  CS2R R12, SRZ ;  /* 0x00000000000c7805 */ /* 0x000fe2000001ff00 */
[----:B------:R-:W-:Y:S01]  /*1600*/  IMAD.MOV.U32 R11, RZ, RZ, 0x1 ;  /* 0x00000001ff0b7424 */ /* 0x000fe200078e00ff */
[----:B------:R-:W-:Y:S01]  /*1610*/  LOP3.LUT R19, R19, 0x20, RZ, 0xc0, !PT ;  /* 0x0000002013137812 */ /* 0x000fe200078ec0ff */
[----:B------:R-:W4:Y:S01]  /*1620*/  LDCU.64 UR24, c[0x0][0x348] ;  /* 0x00006900ff1877ac */ /* 0x000f220008000a00 */
[----:B-1----:R-:W-:-:S02]  /*1630*/  UIADD3 UR4, UPT, UPT, UR15, 0x1f, URZ ;  /* 0x0000001f0f047890 */ /* 0x002fc4000fffe0ff */
[----:B------:R-:W-:Y:S02]  /*1640*/  USEL UR7, UR7, 0x2, UP1 ;  /* 0x0000000207077887 */ /* 0x000fe40008800000 */
[----:B------:R-:W-:Y:S01]  /*1650*/  USHF.R.S32.HI UR22, URZ, 0x1f, UR4 ;  /* 0x0000001fff167899 */ /* 0x000fe20008011404 */
[----:B------:R-:W-:-:S03]  /*1660*/  UMOV UR13, URZ ;  /* 0x000000ff000d7c82 */ /* 0x000fc60008000000 */
[----:B------:R-:W-:Y:S02]  /*1670*/  ULEA.HI UR22, UR22, UR4, URZ, 0x5 ;  /* 0x0000000416167291 */ /* 0x000fe4000f8f28ff */
[----:B------:R-:W-:Y:S02]  /*1680*/  UIADD3 UR4, UPT, UPT, UR15, -0x1, URZ ;  /* 0xffffffff0f047890 */ /* 0x000fe4000fffe0ff */
[----:B------:R-:W-:Y:S02]  /*1690*/  USHF.R.S32.HI UR22, URZ, 0x5, UR22 ;  /* 0x00000005ff167899 */ /* 0x000fe40008011416 */
[----:B------:R-:W-:Y:S02]  /*16a0*/  UISETP.GE.U32.AND UP2, UPT, UR4, -0x3f, UPT ;  /* 0xffffffc10400788c */ /* 0x000fe4000bf46070 */
[----:B------:R-:W-:Y:S02]  /*16b0*/  UISETP.LT.U32.AND UP0, UPT, UR22, 0x3, UPT ;  /* 0x000000031600788c */ /* 0x000fe4000bf01070 */
[----:B------:R-:W-:-:S02]  /*16c0*/  UIADD3 UR15, UPT, UPT, UR15, 0x3e, URZ ;  /* 0x0000003e0f0f7890 */ /* 0x000fc4000fffe0ff */
[----:B------:R-:W-:-:S04]  /*16d0*/  USEL UR21, UR22, 0x3, UP0 ;  /* 0x0000000316157887 */ /* 0x000fc80008000000 */
[----:B------:R-:W-:Y:S02]  /*16e0*/  UIADD3 UR6, UPT, UPT, UR21, -0x1, URZ ;  /* 0xffffffff15067890 */ /* 0x000fe4000fffe0ff */
[----:B------:R-:W-:Y:S02]  /*16f0*/  @UP2 UIADD3 UR6, UPT, UPT, UR21, URZ, URZ ;  /* 0x000000ff15062290 */ /* 0x000fe4000fffe0ff */
[----:B------:R-:W-:Y:S02]  /*1700*/  UIADD3 UR14, UPT, UPT, UR22, -UR21, URZ ;  /* 0x80000015160e7290 */ /* 0x000fe4000fffe0ff */
[----:B------:R-:W-:Y:S02]  /*1710*/  UIADD3 UR5, UPT, UPT, UR6, 0x1, URZ ;  /* 0x0000000106057890 */ /* 0x000fe4000fffe0ff */
[----:B--2-4-:R-:W-:-:S12]  /*1720*/  UIADD3 UR6, UPT, UPT, -UR6, URZ, URZ ;  /* 0x000000ff06067290 */ /* 0x014fd8000fffe1ff */
.L_x_42:
[----:B------:R-:W-:Y:S01]  /*1730*/  UISETP.NE.AND UP0, UPT, UR37, URZ, UPT ;  /* 0x000000ff2500728c */ /* 0x000fe2000bf05270 */
[----:B------:R-:W1:Y:S08]  /*1740*/  S2UR UR37, SR_CgaCtaId ;  /* 0x00000000002579c3 */ /* 0x000e700000008800 */
[----:B------:R-:W-:Y:S05]  /*1750*/  BRA.U UP0, `(.L_x_23) ;  /* 0x0000000100347547 */ /* 0x000fea000b800000 */
[----:B------:R-:W2:Y:S01]  /*1760*/  S2R R2, SR_CgaCtaId ;  /* 0x0000000000027919 */ /* 0x000ea20000008800 */
[----:B------:R-:W-:-:S04]  /*1770*/  MOV R3, 0x400 ;  /* 0x0000040000037802 */ /* 0x000fc80000000f00 */
[----:B--2---:R-:W-:Y:S02]  /*1780*/  LEA R2, R2, R3, 0x18 ;  /* 0x0000000302027211 */ /* 0x004fe400078ec0ff */
[----:B------:R-:W-:-:S03]  /*1790*/  SHF.L.U32 R3, R11, 0x1f, RZ ;  /* 0x0000001f0b037819 */ /* 0x000fc600000006ff */
[----:B------:R-:W-:-:S04]  /*17a0*/  IMAD R2, R12, 0x8, R2 ;  /* 0x000000080c027824 */ /* 0x000fc800078e0202 */
[----:B------:R-:W2:Y:S02]  /*17b0*/  SYNCS.PHASECHK.TRANS64.TRYWAIT P0, [R2+URZ+0xe0], R3 ;  /* 0x0000e003020075a7 */ /* 0x000ea400080011ff */
[----:B--2---:R-:W-:Y:S05]  /*17c0*/  @!P0 BRA `(.L_x_24) ;  /* 0x0000006000b08947 */ /* 0x004fea0003800000 */
.L_x_132:
[----:B------:R-:W-:Y:S01]  /*17d0*/  VIADD R12, R12, 0x1 ;  /* 0x000000010c0c7836 */ /* 0x000fe20000000000 */
[----:B------:R2:W-:Y:S04]  /*17e0*/  SYNCS.ARRIVE.TRANS64.A1T0 RZ, [R2+URZ+0xd0], RZ ;  /* 0x0000d0ff02ff79a7 */ /* 0x0005e800081000ff */
[----:B------:R-:W-:-:S04]  /*17f0*/  ISETP.NE.AND P0, PT, R12, 0x2, PT ;  /* 0x000000020c00780c */ /* 0x000fc80003f05270 */
[----:B------:R-:W-:Y:S02]  /*1800*/  SEL R12, R12, RZ, P0 ;  /* 0x000000ff0c0c7207 */ /* 0x000fe40000000000 */
[----:B--2---:R-:W-:-:S04]  /*1810*/  SEL R2, RZ, 0x1, P0 ;  /* 0x00000001ff027807 */ /* 0x004fc80000000000 */
[----:B------:R-:W-:-:S07]  /*1820*/  LOP3.LUT R11, R11, R2, RZ, 0x3c, !PT ;  /* 0x000000020b0b7212 */ /* 0x000fce00078e3cff */
.L_x_23:
[----:B------:R-:W-:Y:S01]  /*1830*/  UMOV UR4, 0x400 ;  /* 0x0000040000047882 */ /* 0x000fe20000000000 */
[----:B------:R-:W-:Y:S01]  /*1840*/  SHF.L.U32 R2, R17, 0x1f, RZ ;  /* 0x0000001f11027819 */ /* 0x000fe200000006ff */
[----:B-1----:R-:W-:Y:S01]  /*1850*/  ULEA UR4, UR37, UR4, 0x18 ;  /* 0x0000000425047291 */ /* 0x002fe2000f8ec0ff */
[----:B------:R-:W-:Y:S01]  /*1860*/  R2UR UR35, R18 ;  /* 0x00000000122372ca */ /* 0x000fe200000e0000 */
[----:B------:R-:W-:Y:S01]  /*1870*/  UISETP.GE.U32.AND UP0, UPT, UR15, 0x3f, UPT ;  /* 0x0000003f0f00788c */ /* 0x000fe2000bf06070 */
[----:B------:R-:W-:Y:S01]  /*1880*/  R2UR UR11, R19 ;  /* 0x00000000130b72ca */ /* 0x000fe200000e0000 */
[----:B------:R-:W-:Y:S01]  /*1890*/  ULEA UR8, UR13, UR4, 0x3 ;  /* 0x000000040d087291 */ /* 0x000fe2000f8e18ff */
[----:B------:R-:W-:-:S08]  /*18a0*/  UMOV UR23, URZ ;  /* 0x000000ff00177c82 */ /* 0x000fd00008000000 */
[----:B------:R1:W2:Y:S01]  /*18b0*/  SYNCS.PHASECHK.TRANS64.TRYWAIT P0, [UR8+0x18], R2 ;  /* 0x00001802ff0075a7 */ /* 0x0002a20008001108 */
[----:B------:R-:W-:-:S13]  /*18c0*/  R2UR UR8, R15 ;  /* 0x000000000f0872ca */ /* 0x000fda00000e0000 */
[----:B------:R-:W-:Y:S01]  /*18d0*/  ULEA UR11, UR8, UR11, 0x6 ;  /* 0x0000000b080b7291 */ /* 0x000fe2000f8e30ff */
[----:B-1----:R-:W-:-:S05]  /*18e0*/  LEA.HI R2, R14, R14, RZ, 0x1 ;  /* 0x0000000e0e027211 */ /* 0x002fca00078f08ff */
[----:B------:R-:W-:-:S05]  /*18f0*/  IMAD.SHL.U32 R2, R2, 0x80, RZ ;  /* 0x0000008002027824 */ /* 0x000fca00078e00ff */
[----:B------:R-:W-:-:S04]  /*1900*/  LOP3.LUT R2, R2, 0xffffff00, RZ, 0xc0, !PT ;  /* 0xffffff0002027812 */ /* 0x000fc800078ec0ff */
[----:B------:R-:W-:-:S13]  /*1910*/  R2UR UR9, R2 ;  /* 0x00000000020972ca */ /* 0x000fda00000e0000 */
[----:B------:R-:W-:Y:S01]  /*1920*/  ULOP3.LUT UR35, UR9, 0x80, UR35, 0xf8, !UPT ;  /* 0x0000008009237892 */ /* 0x000fe2000f8ef823 */
[----:B------:R-:W-:Y:S11]  /*1930*/  BRA.U !UP0, `(.L_x_25) ;  /* 0x0000000108c07547 */ /* 0x000ff6000b800000 */
[----:B------:R-:W-:Y:S01]  /*1940*/  UMOV UR16, UR6 ;  /* 0x0000000600107c82 */ /* 0x000fe20008000000 */
[----:B------:R-:W-:Y:S01]  /*1950*/  UMOV UR17, UR13 ;  /* 0x0000000d00117c82 */ /* 0x000fe20008000000 */
[----:B------:R-:W-:-:S05]  /*1960*/  UMOV UR34, URZ ;  /* 0x000000ff00227c82 */ /* 0x000fca0008000000 */
.L_x_31:
[----:B------:R-:W-:Y:S01]  /*1970*/  ULEA UR33, UR17, UR4, 0x3 ;  /* 0x0000000411217291 */ /* 0x000fe2000f8e18ff */
[----:B------:R-:W-:Y:S01]  /*1980*/  @P5 MOV R3, 0x5000 ;  /* 0x0000500000035802 */ /* 0x000fe20000000f00 */
[----:B-12-4-:R-:W-:Y:S10]  /*1990*/  @P0 BRA `(.L_x_26) ;  /* 0x00000000000c0947 */ /* 0x016ff40003800000 */
[----:B------:R-:W-:-:S04]  /*19a0*/  SHF.L.U32 R4, R17, 0x1f, RZ ;  /* 0x0000001f11047819 */ /* 0x000fc800000006ff */
[----:B------:R-:W1:Y:S02]  /*19b0*/  SYNCS.PHASECHK.TRANS64.TRYWAIT P0, [UR33+0x18], R4 ;  /* 0x00001804ff0075a7 */ /* 0x000e640008001121 */
[----:B-1----:R-:W-:Y:S05]  /*19c0*/  @!P0 BRA `(.L_x_27) ;  /* 0x0000006000448947 */ /* 0x002fea0003800000 */
.L_x_26:
[----:B------:R2:W-:Y:S01]  /*19d0*/  @P5 SYNCS.ARRIVE.TRANS64 RZ, [UR33], R3 ;  /* 0x00000003ffff59a7 */ /* 0x0005e20008000021 */
[----:B------:R-:W-:Y:S02]  /*19e0*/  ULOP3.LUT UR8, UR7, 0x2, URZ, 0xfc, !UPT ;  /* 0x0000000207087892 */ /* 0x000fe4000f8efcff */
[----:B------:R-:W-:Y:S02]  /*19f0*/  UIADD3 UR16, UPT, UPT, UR16, 0x1, URZ ;  /* 0x0000000110107890 */ /* 0x000fe4000fffe0ff */
[----:B------:R-:W-:Y:S02]  /*1a00*/  UISETP.NE.AND UP0, UPT, UR8, 0x2, UPT ;  /* 0x000000020800788c */ /* 0x000fe4000bf05270 */
[----:B------:R-:W-:-:S07]  /*1a10*/  UISETP.NE.AND UP2, UPT, UR16, 0x1, UPT ;  /* 0x000000011000788c */ /* 0x000fce000bf45270 */
[----:B------:R-:W-:Y:S05]  /*1a20*/  BRA.U UP0, `(.L_x_28) ;  /* 0x0000000100047547 */ /* 0x000fea000b800000 */
[----:B------:R-:W-:Y:S05]  /*1a30*/  BPT.TRAP 0x1 ;  /* 0x000000040000795c */ /* 0x000fea0000300000 */
.L_x_28:
[----:B------:R-:W-:Y:S04]  /*1a40*/  BSSY.RECONVERGENT B0, `(.L_x_29) ;  /* 0x0000003000007945 */ /* 0x000fe80003800200 */
[----:B------:R-:W-:Y:S05]  /*1a50*/  @!P4 BRA `(.L_x_30) ;  /* 0x000000000004c947 */ /* 0x000fea0003800000 */
[----:B------:R-:W-:Y:S05]  /*1a60*/  BPT.TRAP 0x1 ;  /* 0x000000040000795c */ /* 0x000fea0000300000 */
.L_x_30:
[----:B------:R-:W-:Y:S05]  /*1a70*/  BSYNC.RECONVERGENT B0 ;  /* 0x0000000000007941 */ /* 0x000fea0003800200 */
.L_x_29:
[----:B------:R-:W-:Y:S02]  /*1a80*/  UIADD3 UR13, UPT, UPT, UR17, 0x1, URZ ;  /* 0x00000001110d7890 */ /* 0x000fe4000fffe0ff */
[----:B------:R-:W-:Y:S02]  /*1a90*/  ULEA UR32, UR17, UR4, 0xd ;  /* 0x0000000411207291 */ /* 0x000fe4000f8e68ff */
[----:B------:R-:W-:Y:S02]  /*1aa0*/  UISETP.NE.AND UP0, UPT, UR13, 0x3, UPT ;  /* 0x000000030d00788c */ /* 0x000fe4000bf05270 */
[----:B------:R-:W-:Y:S02]  /*1ab0*/  UIADD3 UR28, UP1, UPT, UR24, 0x80, URZ ;  /* 0x00000080181c7890 */ /* 0x000fe4000ff3e0ff */
[----:B------:R-:W-:Y:S02]  /*1ac0*/  USEL UR9, URZ, 0x1, UP0 ;  /* 0x00000001ff097887 */ /* 0x000fe40008000000 */
[----:B------:R-:W-:-:S02]  /*1ad0*/  USEL UR13, UR13, URZ, UP0 ;  /* 0x000000ff0d0d7287 */ /* 0x000fc40008000000 */
[----:B------:R-:W-:Y:S02]  /*1ae0*/  UIADD3 UR26, UP0, UPT, UR24, 0x180, URZ ;  /* 0x00000180181a7890 */ /* 0x000fe4000ff1e0ff */
[----:B------:R-:W-:Y:S01]  /*1af0*/  ULEA UR8, UR13, UR4, 0x3 ;  /* 0x000000040d087291 */ /* 0x000fe2000f8e18ff */
[----:B------:R-:W-:Y:S01]  /*1b00*/  LOP3.LUT R17, R17, UR9, RZ, 0x3c, !PT ;  /* 0x0000000911117c12 */ /* 0x000fe2000f8e3cff */
[----:B------:R-:W-:Y:S02]  /*1b10*/  ULOP3.LUT UR33, UR33, 0xfefffff8, URZ, 0xc0, !UPT ;  /* 0xfefffff821217892 */ /* 0x000fe4000f8ec0ff */
[----:B------:R-:W-:Y:S01]  /*1b20*/  UIADD3.X UR29, UPT, UPT, URZ, UR25, URZ, UP1, !UPT ;  /* 0x00000019ff1d7290 */ /* 0x000fe20008ffe4ff */
[----:B-1----:R-:W-:Y:S01]  /*1b30*/  SHF.L.U32 R2, R17, 0x1f, RZ ;  /* 0x0000001f11027819 */ /* 0x002fe200000006ff */
[----:B------:R-:W-:Y:S02]  /*1b40*/  UIADD3 UR32, UPT, UPT, UR32, 0x6400, URZ ;  /* 0x0000640020207890 */ /* 0x000fe4000fffe0ff */
[----:B------:R-:W-:Y:S01]  /*1b50*/  UIADD3.X UR27, UPT, UPT, URZ, UR25, URZ, UP0, !UPT ;  /* 0x00000019ff1b7290 */ /* 0x000fe200087fe4ff */
[----:B------:R1:W4:Y:S01]  /*1b60*/  SYNCS.PHASECHK.TRANS64.TRYWAIT P0, [UR8+0x18], R2 ;  /* 0x00001802ff0075a7 */ /* 0x0003220008001108 */
[----:B------:R-:W-:Y:S01]  /*1b70*/  ULEA UR8, UR17, UR4, 0xb ;  /* 0x0000000411087291 */ /* 0x000fe2000f8e58ff */
[----:B------:R-:W-:Y:S01]  /*1b80*/  UMOV UR18, 0x0 ;  /* 0x0000000000127882 */ /* 0x000fe20000000000 */
[----:B------:R-:W-:-:S02]  /*1b90*/  UMOV UR19, 0x10000000 ;  /* 0x1000000000137882 */ /* 0x000fc40000000000 */
[----:B------:R-:W-:Y:S01]  /*1ba0*/  UIADD3 UR8, UPT, UPT, UR8, 0xc400, URZ ;  /* 0x0000c40008087890 */ /* 0x000fe2000fffe0ff */
[----:B------:R2:W-:Y:S01]  /*1bb0*/  UTMALDG.3D.2CTA [UR32], [UR28], desc[UR18] ;  /* 0x000012201c0075b4 */ /* 0x0005e20008211000 */
[----:B------:R-:W-:Y:S01]  /*1bc0*/  UMOV UR10, UR34 ;  /* 0x00000022000a7c82 */ /* 0x000fe20008000000 */
[----:B------:R-:W-:Y:S01]  /*1bd0*/  UMOV UR12, UR36 ;  /* 0x00000024000c7c82 */ /* 0x000fe20008000000 */
[----:B------:R-:W-:Y:S01]  /*1be0*/  UMOV UR9, UR33 ;  /* 0x0000002100097c82 */ /* 0x000fe20008000000 */
[----:B------:R-:W-:Y:S01]  /*1bf0*/  UMOV UR23, UR5 ;  /* 0x0000000500177c82 */ /* 0x000fe20008000000 */
[----:B------:R-:W-:-:S03]  /*1c00*/  UMOV UR17, UR13 ;  /* 0x0000000d00117c82 */ /* 0x000fc60008000000 */
[----:B------:R1:W-:Y:S01]  /*1c10*/  UTMALDG.3D.2CTA [UR8], [UR26], desc[UR18] ;  /* 0x000012081a0075b4 */ /* 0x0003e20008211000 */
[----:B--2---:R-:W-:Y:S01]  /*1c20*/  UIADD3 UR34, UPT, UPT, UR34, 0x20, URZ ;  /* 0x0000002022227890 */ /* 0x004fe2000fffe0ff */
[----:B------:R-:W-:Y:S11]  /*1c30*/  BRA.U UP2, `(.L_x_31) ;  /* 0xfffffffd024c7547 */ /* 0x000ff6000b83ffff */
.L_x_25:
[----:B-1----:R-:W-:Y:S01]  /*1c40*/  ULEA UR8, UR13, UR4, 0x3 ;  /* 0x000000040d087291 */ /* 0x002fe2000f8e18ff */
[----:B------:R-:W-:Y:S01]  /*1c50*/  SHF.L.U32 R2, R17, 0x1f, RZ ;  /* 0x0000001f11027819 */ /* 0x000fe200000006ff */
[----:B------:R-:W-:Y:S01]  /*1c60*/  @!P1 SYNCS.ARRIVE.TRANS64.A1T0 RZ, [UR4+0x68], RZ ;  /* 0x000068ffffff99a7 */ /* 0x000fe20008100004 */
[----:B------:R-:W-:-:S06]  /*1c70*/  UISETP.GT.AND UP0, UPT, UR22, UR21, UPT ;  /* 0x000000151600728c */ /* 0x000fcc000bf04270 */
[----:B--2-4-:R1:W2:Y:S03]  /*1c80*/  SYNCS.PHASECHK.TRANS64.TRYWAIT P0, [UR8+0x18], R2 ;  /* 0x00001802ff0075a7 */ /* 0x0142a60008001108 */
[----:B------:R-:W-:Y:S05]  /*1c90*/  BRA.U !UP0, `(.L_x_32) ;  /* 0x0000000108c07547 */ /* 0x000fea000b800000 */
[----:B------:R-:W-:Y:S01]  /*1ca0*/  UIADD3 UR26, UPT, UPT, UR14, UR23, URZ ;  /* 0x000000170e1a7290 */ /* 0x000fe2000fffe0ff */
[----:B------:R-:W-:-:S11]  /*1cb0*/  UMOV UR27, UR13 ;  /* 0x0000000d001b7c82 */ /* 0x000fd60008000000 */
.L_x_38:
[----:B------:R-:W-:Y:S01]  /*1cc0*/  ULEA UR17, UR27, UR4, 0x3 ;  /* 0x000000041b117291 */ /* 0x000fe2000f8e18ff */
[----:B--2---:R-:W-:Y:S01]  /*1cd0*/  @P5 MOV R3, 0x5000 ;  /* 0x0000500000035802 */ /* 0x004fe20000000f00 */
[----:B-12---:R-:W-:Y:S10]  /*1ce0*/  @P0 BRA `(.L_x_33) ;  /* 0x00000000000c0947 */ /* 0x006ff40003800000 */
[----:B------:R-:W-:-:S04]  /*1cf0*/  SHF.L.U32 R4, R17, 0x1f, RZ ;  /* 0x0000001f11047819 */ /* 0x000fc800000006ff */
[----:B------:R-:W2:Y:S02]  /*1d00*/  SYNCS.PHASECHK.TRANS64.TRYWAIT P0, [UR17+0x18], R4 ;  /* 0x00001804ff0075a7 */ /* 0x000ea40008001111 */
[----:B--2---:R-:W-:Y:S05]  /*1d10*/  @!P0 BRA `(.L_x_34) ;  /* 0x0000005c00888947 */ /* 0x004fea0003800000 */
.L_x_33:
[----:B------:R2:W-:Y:S01]  /*1d20*/  @P5 SYNCS.ARRIVE.TRANS64 RZ, [UR17], R3 ;  /* 0x00000003ffff59a7 */ /* 0x0005e20008000011 */
[----:B------:R-:W-:-:S04]  /*1d30*/  ULOP3.LUT UR8, UR7, 0x2, URZ, 0xfc, !UPT ;  /* 0x0000000207087892 */ /* 0x000fc8000f8efcff */
[----:B------:R-:W-:-:S09]  /*1d40*/  UISETP.NE.AND UP0, UPT, UR8, 0x2, UPT ;  /* 0x000000020800788c */ /* 0x000fd2000bf05270 */
[----:B------:R-:W-:Y:S05]  /*1d50*/  BRA.U UP0, `(.L_x_35) ;  /* 0x0000000100047547 */ /* 0x000fea000b800000 */
[----:B------:R-:W-:Y:S05]  /*1d60*/  BPT.TRAP 0x1 ;  /* 0x000000040000795c */ /* 0x000fea0000300000 */
.L_x_35:
[----:B------:R-:W-:Y:S04]  /*1d70*/  BSSY.RECONVERGENT B0, `(.L_x_36) ;  /* 0x0000003000007945 */ /* 0x000fe80003800200 */
[----:B------:R-:W-:Y:S05]  /*1d80*/  @!P4 BRA `(.L_x_37) ;  /* 0x000000000004c947 */ /* 0x000fea0003800000 */
[----:B------:R-:W-:Y:S05]  /*1d90*/  BPT.TRAP 0x1 ;  /* 0x000000040000795c */ /* 0x000fea0000300000 */
.L_x_37:
[----:B------:R-:W-:Y:S05]  /*1da0*/  BSYNC.RECONVERGENT B0 ;  /* 0x0000000000007941 */ /* 0x000fea0003800200 */
.L_x_36:
        /* <DEDUP_REMOVED lines=9> */
[----:B------:R-:W-:Y:S02]  /*1e40*/  USHF.L.U32 UR18, UR23, 0x5, URZ ;  /* 0x0000000517127899 */ /* 0x000fe400080006ff */
[----:B------:R-:W-:Y:S01]  /*1e50*/  ULOP3.LUT UR17, UR17, 0xfefffff8, URZ, 0xc0, !UPT ;  /* 0xfefffff811117892 */ /* 0x000fe2000f8ec0ff */
[----:B-1----:R-:W-:Y:S01]  /*1e60*/  SHF.L.U32 R2, R17, 0x1f, RZ ;  /* 0x0000001f11027819 */ /* 0x002fe200000006ff */
[----:B------:R-:W-:Y:S02]  /*1e70*/  UIADD3 UR16, UPT, UPT, UR16, 0x6400, URZ ;  /* 0x0000640010107890 */ /* 0x000fe4000fffe0ff */
[----:B------:R-:W-:Y:S01]  /*1e80*/  UIADD3.X UR33, UPT, UPT, URZ, UR25, URZ, UP1, !UPT ;  /* 0x00000019ff217290 */ /* 0x000fe20008ffe4ff */
[----:B------:R4:W1:Y:S01]  /*1e90*/  SYNCS.PHASECHK.TRANS64.TRYWAIT P0, [UR8+0x18], R2 ;  /* 0x00001802ff0075a7 */ /* 0x0008620008001108 */
[----:B------:R-:W-:-:S02]  /*1ea0*/  ULEA UR8, UR27, UR4, 0xb ;  /* 0x000000041b087291 */ /* 0x000fc4000f8e58ff */
[----:B------:R-:W-:Y:S02]  /*1eb0*/  UIADD3.X UR31, UPT, UPT, URZ, UR25, URZ, UP0, !UPT ;  /* 0x00000019ff1f7290 */ /* 0x000fe400087fe4ff */
[----:B------:R-:W-:Y:S01]  /*1ec0*/  UIADD3 UR8, UPT, UPT, UR8, 0xc400, URZ ;  /* 0x0000c40008087890 */ /* 0x000fe2000fffe0ff */
[----:B------:R-:W-:Y:S01]  /*1ed0*/  UMOV UR28, 0x0 ;  /* 0x00000000001c7882 */ /* 0x000fe20000000000 */
[----:B------:R-:W-:Y:S01]  /*1ee0*/  UMOV UR29, 0x10000000 ;  /* 0x10000000001d7882 */ /* 0x000fe20000000000 */
[----:B------:R-:W-:Y:S01]  /*1ef0*/  UMOV UR19, UR35 ;  /* 0x0000002300137c82 */ /* 0x000fe20008000000 */
[----:B------:R-:W-:Y:S01]  /*1f00*/  UMOV UR20, UR36 ;  /* 0x0000002400147c82 */ /* 0x000fe20008000000 */
[----:B------:R-:W-:Y:S01]  /*1f10*/  UMOV UR12, UR36 ;  /* 0x00000024000c7c82 */ /* 0x000fe20008000000 */
[----:B------:R-:W-:Y:S01]  /*1f20*/  UMOV UR9, UR17 ;  /* 0x0000001100097c82 */ /* 0x000fe20008000000 */
[----:B------:R-:W-:Y:S01]  /*1f30*/  UMOV UR10, UR18 ;  /* 0x00000012000a7c82 */ /* 0x000fe20008000000 */
[----:B------:R4:W-:Y:S01]  /*1f40*/  UTMALDG.3D.2CTA [UR16], [UR32], desc[UR28] ;  /* 0x00001c10200075b4 */ /* 0x0009e20008211000 */
[----:B------:R-:W-:Y:S01]  /*1f50*/  UIADD3 UR23, UPT, UPT, UR23, 0x1, URZ ;  /* 0x0000000117177890 */ /* 0x000fe2000fffe0ff */
[----:B------:R-:W-:-:S03]  /*1f60*/  UMOV UR27, UR13 ;  /* 0x0000000d001b7c82 */ /* 0x000fc60008000000 */
[----:B------:R-:W-:Y:S01]  /*1f70*/  UISETP.NE.AND UP0, UPT, UR23, UR26, UPT ;  /* 0x0000001a1700728c */ /* 0x000fe2000bf05270 */
[----:B------:R4:W-:Y:S08]  /*1f80*/  UTMALDG.3D.2CTA [UR8], [UR30], desc[UR28] ;  /* 0x00001c081e0075b4 */ /* 0x0009f00008211000 */
[----:B----4-:R-:W-:Y:S05]  /*1f90*/  BRA.U UP0, `(.L_x_38) ;  /* 0xfffffffd00487547 */ /* 0x010fea000b83ffff */
.L_x_32:
[C---:B-1----:R-:W-:Y:S01]  /*1fa0*/  LEA R2, R16.reuse, UR4, 0x3 ;  /* 0x0000000410027c11 */ /* 0x042fe2000f8e18ff */
[----:B------:R-:W-:Y:S01]  /*1fb0*/  NOP ;  /* 0x0000000000007918 */ /* 0x000fe20000000000 */
[----:B--2---:R-:W-:Y:S02]  /*1fc0*/  SHF.L.U32 R3, R13, 0x1f, RZ ;  /* 0x0000001f0d037819 */ /* 0x004fe400000006ff */
[----:B------:R-:W-:Y:S02]  /*1fd0*/  LEA R4, R16, UR4, 0x4 ;  /* 0x0000000410047c11 */ /* 0x000fe4000f8e20ff */
[----:B------:R-:W1:Y:S02]  /*1fe0*/  SYNCS.PHASECHK.TRANS64.TRYWAIT P0, [R2+URZ+0x70], R3 ;  /* 0x00007003020075a7 */ /* 0x000e6400080011ff */
[----:B-1----:R-:W-:Y:S05]  /*1ff0*/  @!P0 BRA `(.L_x_39) ;  /* 0x0000005800e88947 */ /* 0x002fea0003800000 */
.L_x_135:
[----:B------:R-:W2:Y:S01]  /*2000*/  LDS.128 R4, [R4+0x100] ;  /* 0x0001000004047984 */ /* 0x000ea20000000c00 */
[----:B------:R-:W-:Y:S01]  /*2010*/  ISETP.GE.AND P0, PT, R40, 0x1, PT ;  /* 0x000000012800780c */ /* 0x000fe20003f06270 */
[----:B-1----:R-:W-:Y:S01]  /*2020*/  VIADD R2, R2, 0x80 ;  /* 0x0000008002027836 */ /* 0x002fe20000000000 */
[----:B------:R-:W-:Y:S01]  /*2030*/  @!PT LDS RZ, [RZ] ;  /* 0x00000000fffff984 */ /* 0x000fe20000000800 */
[----:B------:R-:W-:Y:S01]  /*2040*/  @!PT LDS RZ, [RZ] ;  /* 0x00000000fffff984 */ /* 0x000fe20000000800 */
[----:B------:R-:W-:Y:S01]  /*2050*/  @!PT LDS RZ, [RZ] ;  /* 0x00000000fffff984 */ /* 0x000fe20000000800 */
[----:B------:R-:W-:Y:S01]  /*2060*/  @!PT LDS RZ, [RZ] ;  /* 0x00000000fffff984 */ /* 0x000fe20000000800 */
[----:B------:R1:W-:Y:S06]  /*2070*/  MEMBAR.ALL.CTA ;  /* 0x0000000000007992 */ /* 0x0003ec0000008000 */
[----:B-1----:R-:W1:Y:S01]  /*2080*/  FENCE.VIEW.ASYNC.S ;  /* 0x00000000000073c6 */ /* 0x002e620000000000 */
[----:B------:R-:W-:-:S04]  /*2090*/  PRMT R2, RZ, 0x654, R2 ;  /* 0x00000654ff027816 */ /* 0x000fc80000000002 */
[----:B-1----:R1:W-:Y:S01]  /*20a0*/  SYNCS.ARRIVE.TRANS64.RED.A1T0 RZ, [R2+URZ], RZ ;  /* 0x000000ff02ff79a7 */ /* 0x0023e200081004ff */
[----:B--2---:R-:W-:-:S13]  /*20b0*/  LOP3.LUT P2, RZ, R6, 0x1, RZ, 0xc0, !PT ;  /* 0x0000000106ff7812 */ /* 0x004fda000784c0ff */
[----:B------:R-:W-:Y:S01]  /*20c0*/  @P2 SHF.R.U32.HI R3, RZ, 0x10, R5 ;  /* 0x00000010ff032819 */ /* 0x000fe20000011605 */
[----:B------:R-:W-:Y:S01]  /*20d0*/  VOTEU.ANY UP0, P2 ;  /* 0x0000000000ff7886 */ /* 0x000fe20001000100 */
[----:B------:R-:W-:Y:S02]  /*20e0*/  @P2 MOV R10, R4 ;  /* 0x00000004000a2202 */ /* 0x000fe40000000f00 */
[----:B------:R-:W-:Y:S02]  /*20f0*/  @P2 R2UR.BROADCAST UR8, R3 ;  /* 0x00000000030822ca */ /* 0x000fe400008e0000 */
[----:B------:R-:W-:-:S11]  /*2100*/  @P2 LOP3.LUT R9, R5, 0xffff, RZ, 0xc0, !PT ;  /* 0x0000ffff05092812 */ /* 0x000fd600078ec0ff */
[----:B------:R-:W-:Y:S01]  /*2110*/  @UP0 UMOV UR36, UR8 ;  /* 0x0000000800240c82 */ /* 0x000fe20008000000 */
[----:B-1----:R-:W-:Y:S05]  /*2120*/  @!P0 BRA `(.L_x_40) ;  /* 0x0000000000b88947 */ /* 0x002fea0003800000 */
[----:B------:R-:W3:Y:S01]  /*2130*/  LDC.64 R4, c[0x0][0xb18] ;  /* 0x0002c600ff047b82 */ /* 0x000ee20000000a00 */
[----:B------:R-:W-:-:S07]  /*2140*/  ISETP.NE.AND P3, PT, R40, 0x1, PT ;  /* 0x000000012800780c */ /* 0x000fce0003f65270 */
[----:B------:R-:W1:Y:S08]  /*2150*/  LDC.64 R6, c[0x0][0xb10] ;  /* 0x0002c400ff067b82 */ /* 0x000e700000000a00 */
[----:B------:R-:W2:Y:S08]  /*2160*/  LDC R14, c[0x0][0xb20] ;  /* 0x0002c800ff0e7b82 */ /* 0x000eb00000000800 */
[----:B------:R-:W4:Y:S01]  /*2170*/  LDC R15, c[0x0][0xb0c] ;  /* 0x0002c300ff0f7b82 */ /* 0x000f220000000800 */
[----:B---3--:R-:W-:Y:S01]  /*2180*/  IMAD.HI.U32 R21, R0, R5, RZ ;  /* 0x0000000500157227 */ /* 0x008fe200078e00ff */
[----:B------:R-:W-:-:S03]  /*2190*/  ISETP.NE.AND P0, PT, R4, 0x1, PT ;  /* 0x000000010400780c */ /* 0x000fc60003f05270 */
[----:B------:R-:W-:-:S03]  /*21a0*/  IMAD.HI.U32 R5, R9, R5, RZ ;  /* 0x0000000509057227 */ /* 0x000fc600078e00ff */
[----:B------:R-:W3:Y:S01]  /*21b0*/  LDC.64 R2, c[0x0][0xb28] ;  /* 0x0002ca00ff027b82 */ /* 0x000ee20000000a00 */
[----:B-1----:R-:W-:-:S04]  /*21c0*/  IMAD.HI.U32 R22, R8, R6, RZ ;  /* 0x0000000608167227 */ /* 0x002fc800078e00ff */
[----:B------:R-:W-:Y:S01]  /*21d0*/  IMAD.HI.U32 R23, R10, R6, RZ ;  /* 0x000000060a177227 */ /* 0x000fe200078e00ff */
[----:B------:R-:W-:Y:S02]  /*21e0*/  SHF.R.U32.HI R22, RZ, R7, R22 ;  /* 0x00000007ff167219 */ /* 0x000fe40000011616 */
[-C--:B--2---:R-:W-:Y:S02]  /*21f0*/  SHF.R.U32.HI R21, RZ, R14.reuse, R21 ;  /* 0x0000000eff157219 */ /* 0x084fe40000011615 */
[----:B------:R-:W-:Y:S02]  /*2200*/  SHF.R.U32.HI R5, RZ, R14, R5 ;  /* 0x0000000eff057219 */ /* 0x000fe40000011605 */
[----:B------:R-:W-:Y:S02]  /*2210*/  SEL R21, R0, R21, !P0 ;  /* 0x0000001500157207 */ /* 0x000fe40004000000 */
[----:B------:R-:W-:Y:S02]  /*2220*/  SHF.R.U32.HI R23, RZ, R7, R23 ;  /* 0x00000007ff177219 */ /* 0x000fe40000011617 */
[----:B----4-:R-:W-:-:S02]  /*2230*/  ISETP.NE.AND P1, PT, R15, 0x1, PT ;  /* 0x000000010f00780c */ /* 0x010fc40003f25270 */
[----:B------:R-:W-:Y:S02]  /*2240*/  SEL R5, R9, R5, !P0 ;  /* 0x0000000509057207 */ /* 0x000fe40004000000 */
[----:B------:R-:W-:Y:S02]  /*2250*/  SEL R22, R8, R22, !P1 ;  /* 0x0000001608167207 */ /* 0x000fe40004800000 */
[----:B------:R-:W-:Y:S01]  /*2260*/  SEL R23, R10, R23, !P1 ;  /* 0x000000170a177207 */ /* 0x000fe20004800000 */
[----:B---3--:R-:W-:-:S04]  /*2270*/  IMAD.HI.U32 R20, R21, R2, RZ ;  /* 0x0000000215147227 */ /* 0x008fc800078e00ff */
        /* <DEDUP_REMOVED lines=10> */
[----:B------:R-:W-:-:S04]  /*2320*/  @!P0 IMAD.HI.U32 R7, R23, R2, RZ ;  /* 0x0000000217078227 */ /* 0x000fc800078e00ff */
[----:B------:R-:W-:Y:S01]  /*2330*/  IMAD.MOV R2, RZ, RZ, -R6 ;  /* 0x000000ffff027224 */ /* 0x000fe200078e0a06 */
[----:B------:R-:W-:Y:S02]  /*2340*/  @!P0 SHF.R.U32.HI R3, RZ, R3, R7 ;  /* 0x00000003ff038219 */ /* 0x000fe40000011607 */
[----:B------:R-:W-:Y:S01]  /*2350*/  IADD3 R7, PT, PT, -R5, RZ, RZ ;  /* 0x000000ff05077210 */ /* 0x000fe20007ffe1ff */
[----:B------:R-:W-:Y:S01]  /*2360*/  IMAD R2, R40, R2, R5 ;  /* 0x0000000228027224 */ /* 0x000fe200078e0205 */
        /* <DEDUP_REMOVED lines=10> */
.L_x_40:
[----:B------:R-:W1:Y:S02]  /*2410*/  LDCU UR8, c[0x0][0xb30] ;  /* 0x00016600ff0877ac */ /* 0x000e640008000800 */
[----:B-1----:R-:W-:-:S09]  /*2420*/  UISETP.NE.AND UP0, UPT, UR8, 0x1, UPT ;  /* 0x000000010800788c */ /* 0x002fd2000bf05270 */
[----:B------:R-:W-:Y:S05]  /*2430*/  BRA.U UP0, `(.L_x_41) ;  /* 0x0000000100407547 */ /* 0x000fea000b800000 */
[----:B------:R-:W1:Y:S08]  /*2440*/  LDC.64 R4, c[0x0][0xb10] ;  /* 0x0002c400ff047b82 */ /* 0x000e700000000a00 */
[----:B------:R-:W2:Y:S08]  /*2450*/  LDC.64 R2, c[0x0][0xb18] ;  /* 0x0002c600ff027b82 */ /* 0x000eb00000000a00 */
[----:B------:R-:W4:Y:S08]  /*2460*/  LDC R6, c[0x0][0xb20] ;  /* 0x0002c800ff067b82 */ /* 0x000f300000000800 */
[----:B------:R-:W3:Y:S01]  /*2470*/  LDC R7, c[0x0][0xb0c] ;  /* 0x0002c300ff077b82 */ /* 0x000ee20000000800 */
[----:B-1----:R-:W-:-:S05]  /*2480*/  IMAD.HI.U32 R4, R10, R4, RZ ;  /* 0x000000040a047227 */ /* 0x002fca00078e00ff */
[----:B------:R-:W-:Y:S01]  /*2490*/  SHF.R.U32.HI R4, RZ, R5, R4 ;  /* 0x00000005ff047219 */ /* 0x000fe20000011604 */
[----:B--2---:R-:W-:Y:S01]  /*24a0*/  IMAD.HI.U32 R3, R9, R3, RZ ;  /* 0x0000000309037227 */ /* 0x004fe200078e00ff */
[----:B------:R-:W-:-:S04]  /*24b0*/  ISETP.NE.AND P0, PT, R2, 0x1, PT ;  /* 0x000000010200780c */ /* 0x000fc80003f05270 */
[----:B----4-:R-:W-:-:S04]  /*24c0*/  SHF.R.U32.HI R3, RZ, R6, R3 ;  /* 0x00000006ff037219 */ /* 0x010fc80000011603 */
[----:B------:R-:W-:Y:S02]  /*24d0*/  SEL R3, R9, R3, !P0 ;  /* 0x0000000309037207 */ /* 0x000fe40004000000 */
[----:B---3--:R-:W-:-:S04]  /*24e0*/  ISETP.NE.AND P1, PT, R7, 0x1, PT ;  /* 0x000000010700780c */ /* 0x008fc80003f25270 */
[----:B------:R-:W-:-:S05]  /*24f0*/  SEL R4, R10, R4, !P1 ;  /* 0x000000040a047207 */ /* 0x000fca0004800000 */
[----:B------:R-:W-:Y:S02]  /*2500*/  IMAD.IADD R5, R3, 0x1, -R4 ;  /* 0x0000000103057824 */ /* 0x000fe400078e0a04 */
[----:B------:R-:W-:Y:S02]  /*2510*/  IMAD.IADD R3, R4, 0x1, -R3 ;  /* 0x0000000104037824 */ /* 0x000fe400078e0a03 */
[----:B------:R-:W-:Y:S02]  /*2520*/  IMAD R10, R5, R7, R10 ;  /* 0x00000007050a7224 */ /* 0x000fe400078e020a */
[----:B------:R-:W-:-:S07]  /*2530*/  IMAD R9, R3, R2, R9 ;  /* 0x0000000203097224 */ /* 0x000fce00078e0209 */
.L_x_41:
[----:B------:R-:W-:Y:S01]  /*2540*/  VIADD R16, R16, 0x1 ;  /* 0x0000000110107836 */ /* 0x000fe20000000000 */
[----:B------:R-:W-:Y:S01]  /*2550*/  PLOP3.LUT P1, PT, PT, PT, PT, 0x80, 0x8 ;  /* 0x000000000008781c */ /* 0x000fe20003f2f070 */
[----:B------:R-:W-:Y:S02]  /*2560*/  IMAD.IADD R14, R10, 0x1, R91 ;  /* 0x000000010a0e7824 */ /* 0x000fe400078e025b */
[----:B------:R-:W-:Y:S01]  /*2570*/  IMAD.IADD R15, R9, 0x1, R90 ;  /* 0x00000001090f7824 */ /* 0x000fe200078e025a */
[----:B------:R-:W-:-:S04]  /*2580*/  ISETP.NE.AND P0, PT, R16, 0x2, PT ;  /* 0x000000021000780c */ /* 0x000fc80003f05270 */
[----:B------:R-:W-:Y:S02]  /*2590*/  SEL R2, RZ, 0x1, P0 ;  /* 0x00000001ff027807 */ /* 0x000fe40000000000 */
[----:B------:R-:W-:Y:S02]  /*25a0*/  SEL R16, R16, RZ, P0 ;  /* 0x000000ff10107207 */ /* 0x000fe40000000000 */
[----:B------:R-:W-:Y:S01]  /*25b0*/  LOP3.LUT R13, R13, R2, RZ, 0x3c, !PT ;  /* 0x000000020d0d7212 */ /* 0x000fe200078e3cff */
[----:B------:R-:W-:Y:S06]  /*25c0*/  @P2 BRA `(.L_x_42) ;  /* 0xfffffff000582947 */ /* 0x000fec000383ffff */
[----:B------:R-:W-:Y:S01]  /*25d0*/  UIADD3 UR4, UPT, UPT, UR4, 0x18, URZ ;  /* 0x0000001804047890 */ /* 0x000fe2000fffe0ff */
[----:B------:R-:W-:-:S03]  /*25e0*/  SHF.L.U32 R2, R17, 0x1f, RZ ;  /* 0x0000001f11027819 */ /* 0x000fc600000006ff */
[----:B------:R-:W-:-:S09]  /*25f0*/  ULEA UR5, UR13, UR4, 0x3 ;  /* 0x000000040d057291 */ /* 0x000fd2000f8e18ff */
[----:B------:R-:W1:Y:S02]  /*2600*/  SYNCS.PHASECHK.TRANS64.TRYWAIT P0, [UR5], R2 ;  /* 0x00000002ff0075a7 */ /* 0x000e640008001105 */
[----:B-1----:R-:W-:Y:S05]  /*2610*/  @!P0 BRA `(.L_x_43) ;  /* 0x0000005400748947 */ /* 0x002fea0003800000 */
.L_x_137:
[----:B------:R-:W-:-:S04]  /*2620*/  UIADD3 UR6, UPT, UPT, UR13, 0x1, URZ ;  /* 0x000000010d067890 */ /* 0x000fc8000fffe0ff */
[----:B------:R-:W-:-:S04]  /*2630*/  UISETP.NE.AND UP0, UPT, UR6, 0x3, UPT ;  /* 0x000000030600788c */ /* 0x000fc8000bf05270 */
[----:B------:R-:W-:Y:S02]  /*2640*/  USEL UR7, URZ, 0x1, UP0 ;  /* 0x00000001ff077887 */ /* 0x000fe40008000000 */
[----:B------:R-:W-:-:S04]  /*2650*/  USEL UR6, UR6, URZ, UP0 ;  /* 0x000000ff06067287 */ /* 0x000fc80008000000 */
[----:B------:R-:W-:Y:S01]  /*2660*/  ULEA UR5, UR6, UR4, 0x3 ;  /* 0x0000000406057291 */ /* 0x000fe2000f8e18ff */
[----:B------:R-:W-:-:S04]  /*2670*/  LOP3.LUT R17, R17, UR7, RZ, 0x3c, !PT ;  /* 0x0000000711117c12 */ /* 0x000fc8000f8e3cff */
[----:B-1----:R-:W-:-:S04]  /*2680*/  SHF.L.U32 R2, R17, 0x1f, RZ ;  /* 0x0000001f11027819 */ /* 0x002fc800000006ff */
[----:B------:R-:W1:Y:S02]  /*2690*/  SYNCS.PHASECHK.TRANS64.TRYWAIT P0, [UR5], R2 ;  /* 0x00000002ff0075a7 */ /* 0x000e640008001105 */
[----:B-1----:R-:W-:Y:S05]  /*26a0*/  @!P0 BRA `(.L_x_44) ;  /* 0x0000005400688947 */ /* 0x002fea0003800000 */
.L_x_139:
[----:B------:R-:W-:-:S04]  /*26b0*/  UIADD3 UR6, UPT, UPT, UR6, 0x1, URZ ;  /* 0x0000000106067890 */ /* 0x000fc8000fffe0ff */
[----:B------:R-:W-:-:S04]  /*26c0*/  UISETP.NE.AND UP0, UPT, UR6, 0x3, UPT ;  /* 0x000000030600788c */ /* 0x000fc8000bf05270 */
[----:B------:R-:W-:Y:S02]  /*26d0*/  USEL UR5, URZ, 0x1, UP0 ;  /* 0x00000001ff057887 */ /* 0x000fe40008000000 */
[----:B------:R-:W-:-:S04]  /*26e0*/  USEL UR6, UR6, URZ, UP0 ;  /* 0x000000ff06067287 */ /* 0x000fc80008000000 */
[----:B------:R-:W-:Y:S01]  /*26f0*/  ULEA UR6, UR6, UR4, 0x3 ;  /* 0x0000000406067291 */ /* 0x000fe2000f8e18ff */
[----:B-1----:R-:W-:-:S04]  /*2700*/  LOP3.LUT R2, R17, UR5, RZ, 0x3c, !PT ;  /* 0x0000000511027c12 */ /* 0x002fc8000f8e3cff */
[----:B------:R-:W-:Y:S01]  /*2710*/  SHF.L.U32 R2, R2, 0x1f, RZ ;  /* 0x0000001f02027819 */ /* 0x000fe200000006ff */
[----:B---3--:R-:W-:-:S07]  /*2720*/  IMAD.U32 R0, RZ, RZ, UR6 ;  /* 0x00000006ff007e24 */ /* 0x008fce000f8e00ff */
.L_x_45:
[----:B-1----:R1:W2:Y:S02]  /*2730*/  SYNCS.PHASECHK.TRANS64.TRYWAIT P0, [R0+URZ], R2 ;  /* 0x00000002000075a7 */ /* 0x0022a400080011ff */
[----:B--2---:R-:W-:Y:S05]  /*2740*/  @!P0 NANOSLEEP.SYNCS 0x989680 ;  /* 0x009896800000895d */ /* 0x004fea0003900000 */
[----:B------:R-:W2:Y:S02]  /*2750*/  @!P0 SYNCS.PHASECHK.TRANS64 P0, [R0+URZ], R2 ;  /* 0x00000002000085a7 */ /* 0x000ea400080010ff */
[----:B--2---:R-:W-:Y:S05]  /*2760*/  @P0 EXIT ;  /* 0x000000000000094d */ /* 0x004fea0003800000 */
[----:B------:R-:W-:Y:S05]  /*2770*/  BRA `(.L_x_45) ;  /* 0xfffffffc00ec7947 */ /* 0x000fea000383ffff */
.L_x_22:
[----:B------:R-:W-:-:S04]  /*2780*/  UISETP.NE.AND UP1, UPT, UR37, URZ, UPT ;  /* 0x000000ff2500728c */ /* 0x000fc8000bf25270 */
[----:B------:R-:W-:-:S09]  /*2790*/  UISETP.NE.OR UP1, UPT, UR10, 0x1, UP1 ;  /* 0x000000010a00788c */ /* 0x000fd20008f25670 */
[----:B------:R-:W-:Y:S05]  /*27a0*/  BRA.U UP1, `(.L_x_46) ;  /* 0x00000005014c7547 */ /* 0x000fea000b800000 */
[----:B------:R-:W-:Y:S01]  /*27b0*/  HFMA2 R11, -RZ, RZ, 0, 0 ;  /* 0x00000000ff0b7431 */ /* 0x000fe200000001ff */
[----:B------:R-:W-:Y:S01]  /*27c0*/  ISETP.GE.U32.AND P2, PT, R10, 0x2, PT ;  /* 0x000000020a00780c */ /* 0x000fe20003f46070 */
[----:B------:R-:W-:Y:S01]  /*27d0*/  IMAD.MOV.U32 R12, RZ, RZ, 0x1 ;  /* 0x00000001ff0c7424 */ /* 0x000fe200078e00ff */
[----:B------:R-:W-:Y:S01]  /*27e0*/  CS2R R8, SRZ ;  /* 0x0000000000087805 */ /* 0x000fe2000001ff00 */
[----:B------:R-:W-:Y:S01]  /*27f0*/  IMAD.MOV.U32 R3, RZ, RZ, RZ ;  /* 0x000000ffff037224 */ /* 0x000fe200078e00ff */
[----:B------:R-:W-:Y:S01]  /*2800*/  UMOV UR4, 0x400 ;  /* 0x0000040000047882 */ /* 0x000fe20000000000 */
[----:B------:R-:W-:Y:S01]  /*2810*/  UMOV UR6, URZ ;  /* 0x000000ff00067c82 */ /* 0x000fe20008000000 */
[----:B------:R-:W-:-:S12]  /*2820*/  ULEA UR37, UR37, UR4, 0x18 ;  /* 0x0000000425257291 */ /* 0x000fd8000f8ec0ff */
.L_x_50:
[----:B------:R-:W-:Y:S02]  /*2830*/  LEA R0, R3, UR37, 0x3 ;  /* 0x0000002503007c11 */ /* 0x000fe4000f8e18ff */
[----:B------:R-:W-:-:S03]  /*2840*/  SHF.L.U32 R4, R8, 0x1f, RZ ;  /* 0x0000001f08047819 */ /* 0x000fc600000006ff */
[----:B------:R-:W-:Y:S01]  /*2850*/  VIADD R5, R0, 0xe0 ;  /* 0x000000e000057836 */ /* 0x000fe20000000000 */
[----:B------:R-:W1:Y:S02]  /*2860*/  SYNCS.PHASECHK.TRANS64.TRYWAIT P0, [R0+URZ+0xd0], R4 ;  /* 0x0000d004000075a7 */ /* 0x000e6400080011ff */
[----:B-1----:R-:W-:Y:S05]  /*2870*/  @!P0 BRA `(.L_x_47) ;  /* 0x00000054000c8947 */ /* 0x002fea0003800000 */
.L_x_140:
[----:B------:R-:W-:Y:S01]  /*2880*/  ULEA UR5, UR6, UR37, 0x3 ;  /* 0x0000002506057291 */ /* 0x000fe2000f8e18ff */
[----:B-1----:R-:W-:Y:S01]  /*2890*/  PRMT R0, RZ, 0x654, R5 ;  /* 0x00000654ff007816 */ /* 0x002fe20000000005 */
[----:B------:R-:W-:Y:S01]  /*28a0*/  @!P2 IMAD.MOV.U32 R4, RZ, RZ, 0x10 ;  /* 0x00000010ff04a424 */ /* 0x000fe200078e00ff */
[----:B------:R-:W-:Y:S01]  /*28b0*/  SHF.L.U32 R5, R12, 0x1f, RZ ;  /* 0x0000001f0c057819 */ /* 0x000fe200000006ff */
[----:B------:R-:W-:Y:S01]  /*28c0*/  UIADD3 UR4, UPT, UPT, UR5, 0x70, URZ ;  /* 0x0000007005047890 */ /* 0x000fe2000fffe0ff */
[----:B------:R1:W-:Y:S05]  /*28d0*/  SYNCS.ARRIVE.TRANS64.RED.A1T0 RZ, [R0+URZ], RZ ;  /* 0x000000ff00ff79a7 */ /* 0x0003ea00081004ff */
[----:B------:R-:W-:Y:S01]  /*28e0*/  IMAD.U32 R6, RZ, RZ, UR4 ;  /* 0x00000004ff067e24 */ /* 0x000fe2000f8e00ff */
[----:B------:R-:W2:Y:S04]  /*28f0*/  SYNCS.PHASECHK.TRANS64.TRYWAIT P0, [UR5+0x80], R5 ;  /* 0x00008005ff0075a7 */ /* 0x000ea80008001105 */
[----:B------:R-:W-:Y:S01]  /*2900*/  PRMT R6, R10, 0x654, R6 ;  /* 0x000006540a067816 */ /* 0x000fe20000000006 */
[----:B-12---:R-:W-:Y:S06]  /*2910*/  @!P0 BRA `(.L_x_48) ;  /* 0x0000005000f88947 */ /* 0x006fec0003800000 */
.L_x_142:
[----:B------:R-:W-:Y:S01]  /*2920*/  ULEA UR4, UR6, UR37, 0x4 ;  /* 0x0000002506047291 */ /* 0x000fe2000f8e20ff */
[----:B------:R-:W-:Y:S01]  /*2930*/  SEL R2, R6, R2, !P2 ;  /* 0x0000000206027207 */ /* 0x000fe20005000000 */
[----:B------:R-:W-:Y:S01]  /*2940*/  UIADD3 UR5, UPT, UPT, UR5, 0x70, URZ ;  /* 0x0000007005057890 */ /* 0x000fe2000fffe0ff */
[----:B-1----:R-:W-:Y:S01]  /*2950*/  LEA R0, R11, UR37, 0x3 ;  /* 0x000000250b007c11 */ /* 0x002fe2000f8e18ff */
[----:B------:R-:W-:Y:S01]  /*2960*/  UIADD3 UR4, UPT, UPT, UR4, 0x100, URZ ;  /* 0x0000010004047890 */ /* 0x000fe2000fffe0ff */
[----:B------:R1:W-:Y:S01]  /*2970*/  @!P2 SYNCS.ARRIVE.TRANS64.RED RZ, [R2+URZ], R4 ;  /* 0x0000000402ffa9a7 */ /* 0x0003e200080004ff */
[----:B------:R-:W-:Y:S01]  /*2980*/  UIADD3 UR6, UPT, UPT, UR6, 0x1, URZ ;  /* 0x0000000106067890 */ /* 0x000fe2000fffe0ff */
[----:B------:R-:W-:-:S03]  /*2990*/  VIADD R3, R3, 0x1 ;  /* 0x0000000103037836 */ /* 0x000fc60000000000 */
[----:B------:R-:W-:Y:S02]  /*29a0*/  UISETP.NE.AND UP0, UPT, UR6, 0x2, UPT ;  /* 0x000000020600788c */ /* 0x000fe4000bf05270 */
[----:B------:R-:W-:Y:S01]  /*29b0*/  ISETP.NE.AND P0, PT, R3, 0x2, PT ;  /* 0x000000020300780c */ /* 0x000fe20003f05270 */
[----:B------:R-:W-:Y:S06]  /*29c0*/  UGETNEXTWORKID.BROADCAST [UR4], [UR5] ;  /* 0x00000000040073ca */ /* 0x000fec0008000100 */
[----:B------:R-:W-:Y:S02]  /*29d0*/  USEL UR4, URZ, 0x1, UP0 ;  /* 0x00000001ff047887 */ /* 0x000fe40008000000 */
[----:B------:R-:W-:-:S04]  /*29e0*/  USEL UR6, UR6, URZ, UP0 ;  /* 0x000000ff06067287 */ /* 0x000fc80008000000 */
[----:B------:R-:W-:Y:S02]  /*29f0*/  LOP3.LUT R12, R12, UR4, RZ, 0x3c, !PT ;  /* 0x000000040c0c7c12 */ /* 0x000fe4000f8e3cff */
[----:B-1----:R-:W-:-:S04]  /*2a00*/  SHF.L.U32 R4, R9, 0x1f, RZ ;  /* 0x0000001f09047819 */ /* 0x002fc800000006ff */
[----:B------:R-:W1:Y:S02]  /*2a10*/  SYNCS.PHASECHK.TRANS64.TRYWAIT P1, [R0+URZ+0x70], R4 ;  /* 0x00007004000075a7 */ /* 0x000e6400080211ff */
[----:B-1----:R-:W-:Y:S05]  /*2a20*/  @!P1 BRA `(.L_x_49) ;  /* 0x0000005000cc9947 */ /* 0x002fea0003800000 */
.L_x_143:
[----:B-1----:R-:W-:Y:S01]  /*2a30*/  LEA R4, R11, UR37, 0x4 ;  /* 0x000000250b047c11 */ /* 0x002fe2000f8e20ff */
[----:B------:R-:W-:Y:S01]  /*2a40*/  VIADD R0, R0, 0x80 ;  /* 0x0000008000007836 */ /* 0x000fe20000000000 */
[----:B------:R-:W-:Y:S01]  /*2a50*/  SEL R3, R3, RZ, P0 ;  /* 0x000000ff03037207 */ /* 0x000fe20000000000 */
[----:B------:R-:W-:-:S03]  /*2a60*/  VIADD R11, R11, 0x1 ;  /* 0x000000010b0b7836 */ /* 0x000fc60000000000 */
[----:B------:R-:W1:Y:S01]  /*2a70*/  LDS.128 R4, [R4+0x100] ;  /* 0x0001000004047984 */ /* 0x000e620000000c00 */
[----:B------:R-:W-:Y:S02]  /*2a80*/  PRMT R0, RZ, 0x654, R0 ;  /* 0x00000654ff007816 */ /* 0x000fe40000000000 */
[C---:B------:R-:W-:Y:S01]  /*2a90*/  ISETP.NE.AND P1, PT, R11.reuse, 0x2, PT ;  /* 0x000000020b00780c */ /* 0x040fe20003f25270 */
[----:B------:R-:W-:Y:S01]  /*2aa0*/  @!PT LDS RZ, [RZ] ;  /* 0x00000000fffff984 */ /* 0x000fe20000000800 */
[----:B------:R-:W-:Y:S01]  /*2ab0*/  @!PT LDS RZ, [RZ] ;  /* 0x00000000fffff984 */ /* 0x000fe20000000800 */
[----:B------:R-:W-:Y:S01]  /*2ac0*/  @!PT LDS RZ, [RZ] ;  /* 0x00000000fffff984 */ /* 0x000fe20000000800 */
[----:B------:R-:W-:Y:S01]  /*2ad0*/  @!PT LDS RZ, [RZ] ;  /* 0x00000000fffff984 */ /* 0x000fe20000000800 */
[----:B------:R2:W-:Y:S06]  /*2ae0*/  MEMBAR.ALL.CTA ;  /* 0x0000000000007992 */ /* 0x0005ec0000008000 */
[----:B--2---:R-:W2:Y:S01]  /*2af0*/  FENCE.VIEW.ASYNC.S ;  /* 0x00000000000073c6 */ /* 0x004ea20000000000 */
[----:B------:R-:W-:Y:S01]  /*2b00*/  SEL R11, R11, RZ, P1 ;  /* 0x000000ff0b0b7207 */ /* 0x000fe20000800000 */
[----:B--2---:R2:W-:Y:S01]  /*2b10*/  SYNCS.ARRIVE.TRANS64.RED.A1T0 RZ, [R0+URZ], RZ ;  /* 0x000000ff00ff79a7 */ /* 0x0045e200081004ff */
[----:B-1----:R-:W-:-:S02]  /*2b20*/  LOP3.LUT P3, RZ, R6, 0x1, RZ, 0xc0, !PT ;  /* 0x0000000106ff7812 */ /* 0x002fc4000786c0ff */
[----:B------:R-:W-:-:S04]  /*2b30*/  SEL R4, RZ, 0x1, P1 ;  /* 0x00000001ff047807 */ /* 0x000fc80000800000 */
[----:B------:R-:W-:Y:S02]  /*2b40*/  LOP3.LUT R9, R9, R4, RZ, 0x3c, !PT ;  /* 0x0000000409097212 */ /* 0x000fe400078e3cff */
[----:B--2---:R-:W-:-:S04]  /*2b50*/  SEL R0, RZ, 0x1, P0 ;  /* 0x00000001ff007807 */ /* 0x004fc80000000000 */
[----:B------:R-:W-:Y:S01]  /*2b60*/  LOP3.LUT R8, R8, R0, RZ, 0x3c, !PT ;  /* 0x0000000008087212 */ /* 0x000fe200078e3cff */
[----:B------:R-:W-:Y:S06]  /*2b70*/  @P3 BRA `(.L_x_50) ;  /* 0xfffffffc002c3947 */ /* 0x000fec000383ffff */
[----:B------:R-:W-:Y:S01]  /*2b80*/  ULEA UR5, UR6, UR37, 0x3 ;  /* 0x0000002506057291 */ /* 0x000fe2000f8e18ff */
[----:B------:R-:W-:-:S08]  /*2b90*/  SHF.L.U32 R2, R12, 0x1f, RZ ;  /* 0x0000001f0c027819 */ /* 0x000fd000000006ff */
[----:B------:R-:W1:Y:S02]  /*2ba0*/  SYNCS.PHASECHK.TRANS64 P0, [UR5+0x80], R2 ;  /* 0x00008002ff0075a7 */ /* 0x000e640008001005 */
[----:B-1----:R-:W-:Y:S05]  /*2bb0*/  @P0 BRA `(.L_x_51) ;  /* 0x0000000000080947 */ /* 0x002fea0003800000 */
[----:B------:R-:W1:Y:S02]  /*2bc0*/  SYNCS.PHASECHK.TRANS64.TRYWAIT P0, [UR5+0x80], R2 ;  /* 0x00008002ff0075a7 */ /* 0x000e640008001105 */
[----:B-1----:R-:W-:Y:S05]  /*2bd0*/  @!P0 BRA `(.L_x_52) ;  /* 0x0000005000748947 */ /* 0x002fea0003800000 */
.L_x_51:
[----:B------:R-:W-:-:S04]  /*2be0*/  UIADD3 UR4, UPT, UPT, UR6, 0x1, URZ ;  /* 0x0000000106047890 */ /* 0x000fc8000fffe0ff */
[----:B------:R-:W-:-:S04]  /*2bf0*/  UISETP.NE.AND UP0, UPT, UR4, 0x2, UPT ;  /* 0x000000020400788c */ /* 0x000fc8000bf05270 */
[----:B------:R-:W-:Y:S02]  /*2c00*/  USEL UR7, URZ, 0x1, UP0 ;  /* 0x00000001ff077887 */ /* 0x000fe40008000000 */
[----:B------:R-:W-:-:S04]  /*2c10*/  USEL UR4, UR4, URZ, UP0 ;  /* 0x000000ff04047287 */ /* 0x000fc80008000000 */
[----:B------:R-:W-:Y:S01]  /*2c20*/  ULEA UR4, UR4, UR37, 0x3 ;  /* 0x0000002504047291 */ /* 0x000fe2000f8e18ff */
[----:B-1----:R-:W-:-:S04]  /*2c30*/  LOP3.LUT R2, R12, UR7, RZ, 0x3c, !PT ;  /* 0x000000070c027c12 */ /* 0x002fc8000f8e3cff */
[----:B------:R-:W-:-:S04]  /*2c40*/  SHF.L.U32 R0, R2, 0x1f, RZ ;  /* 0x0000001f02007819 */ /* 0x000fc800000006ff */
[----:B------:R-:W1:Y:S02]  /*2c50*/  SYNCS.PHASECHK.TRANS64 P0, [UR4+0x80], R0 ;  /* 0x00008000ff0075a7 */ /* 0x000e640008001004 */
[----:B-1----:R-:W-:Y:S05]  /*2c60*/  @P0 EXIT ;  /* 0x000000000000094d */ /* 0x002fea0003800000 */
[----:B------:R-:W-:Y:S02]  /*2c70*/  SHF.L.U32 R2, R2, 0x1f, RZ ;  /* 0x0000001f02027819 */ /* 0x000fe400000006ff */
[----:B------:R-:W-:-:S07]  /*2c80*/  MOV R0, UR4 ;  /* 0x0000000400007c02 */ /* 0x000fce0008000f00 */
.L_x_53:
[----:B-1----:R1:W2:Y:S02]  /*2c90*/  SYNCS.PHASECHK.TRANS64.TRYWAIT P0, [R0+URZ+0x80], R2 ;  /* 0x00008002000075a7 */ /* 0x0022a400080011ff */
[----:B--2---:R-:W-:Y:S05]  /*2ca0*/  @!P0 NANOSLEEP.SYNCS 0x989680 ;  /* 0x009896800000895d */ /* 0x004fea0003900000 */
[----:B------:R-:W2:Y:S02]  /*2cb0*/  @!P0 SYNCS.PHASECHK.TRANS64 P0, [R0+URZ+0x80], R2 ;  /* 0x00008002000085a7 */ /* 0x000ea400080010ff */
[----:B--2---:R-:W-:Y:S05]  /*2cc0*/  @P0 EXIT ;  /* 0x000000000000094d */ /* 0x004fea0003800000 */
[----:B------:R-:W-:Y:S05]  /*2cd0*/  BRA `(.L_x_53) ;  /* 0xfffffffc00ec7947 */ /* 0x000fea000383ffff */
.L_x_46:
[----:B------:R-:W-:Y:S05]  /*2ce0*/  BRA.U UP4, `(.L_x_54) ;  /* 0x0000001104a07547 */ /* 0x000fea000b800000 */
[----:B------:R-:W-:Y:S01]  /*2cf0*/  UMOV UR6, 0x40 ;  /* 0x0000004000067882 */ /* 0x000fe20000000000 */
[----:B------:R-:W-:Y:S01]  /*2d00*/  NOP ;  /* 0x0000000000007918 */ /* 0x000fe20000000000 */
[----:B------:R-:W-:Y:S01]  /*2d10*/  ULEA UR6, UR37, UR6, 0x18 ;  /* 0x0000000625067291 */ /* 0x000fe2000f8ec0ff */
[----:B------:R-:W-:Y:S02]  /*2d20*/  UMOV UR7, 0x400 ;  /* 0x0000040000077882 */ /* 0x000fe40000000000 */
[----:B------:R-:W-:-:S06]  /*2d30*/  ULEA UR37, UR37, UR7, 0x18 ;  /* 0x0000000725257291 */ /* 0x000fcc000f8ec0ff */
[----:B------:R-:W1:Y:S02]  /*2d40*/  LDS.U8 R2, [UR6+0x1c] ;  /* 0x00001c06ff027984 */ /* 0x000e640008000000 */
[----:B-1----:R-:W-:-:S13]  /*2d50*/  ISETP.NE.AND P0, PT, R2, RZ, PT ;  /* 0x000000ff0200720c */ /* 0x002fda0003f05270 */
[----:B------:R-:W-:Y:S05]  /*2d60*/  @P0 BRA `(.L_x_55) ;  /* 0x0000000400080947 */ /* 0x000fea0003800000 */
[----:B------:R-:W-:Y:S02]  /*2d70*/  UISETP.NE.U32.AND UP0, UPT, UR5, 0x1, UPT ;  /* 0x000000010500788c */ /* 0x000fe4000bf05070 */
[----:B------:R-:W-:-:S07]  /*2d80*/  UIADD3 UR8, UPT, UPT, UR6, 0x8, URZ ;  /* 0x0000000806087890 */ /* 0x000fce000fffe0ff */
[----:B------:R-:W-:Y:S05]  /*2d90*/  BRA.U !UP0, `(.L_x_56) ;  /* 0x00000001089c7547 */ /* 0x000fea000b800000 */
[----:B------:R-:W-:Y:S01]  /*2da0*/  ELECT P0, URZ, PT ;  /* 0x0000000000ff782f */ /* 0x000fe20003800000 */
[----:B------:R-:W-:-:S12]  /*2db0*/  BSSY B0, `(.L_x_56) ;  /* 0x0000025000007945 */ /* 0x000fd80003800000 */
[----:B------:R-:W-:Y:S05]  /*2dc0*/  @!P0 BRA `(.L_x_57) ;  /* 0x00000000008c8947 */ /* 0x000fea0003800000 */
[----:B------:R-:W-:-:S05]  /*2dd0*/  UMOV UR7, 0x10 ;  /* 0x0000001000077882 */ /* 0x000fca0000000000 */
[----:B------:R-:W-:Y:S04]  /*2de0*/  DEPBAR.LE SB1, 0x36 ;  /* 0x00009d800000791a */ /* 0x000fe80000000000 */
[----:B------:R-:W1:Y:S02]  /*2df0*/  UTCATOMSWS.2CTA.FIND_AND_SET.ALIGN UP1, UR7, UR7 ;  /* 0x00000007000775e3 */ /* 0x000e640008220800 */
[----:B-1----:R-:W-:Y:S01]  /*2e00*/  MOV R10, UR7 ;  /* 0x00000007000a7c02 */ /* 0x002fe20008000f00 */
[----:B------:R-:W-:Y:S06]  /*2e10*/  BRA.U UP1, `(.L_x_58) ;  /* 0x0000000101187547 */ /* 0x000fec000b800000 */
.L_x_59:
[----:B------:R-:W-:Y:S05]  /*2e20*/  NANOSLEEP 0x64 ;  /* 0x000000640000795d */ /* 0x000fea0003800000 */
[----:B------:R-:W-:-:S05]  /*2e30*/  UMOV UR7, 0x10 ;  /* 0x0000001000077882 */ /* 0x000fca0000000000 */
[----:B------:R-:W-:Y:S04]  /*2e40*/  DEPBAR.LE SB1, 0x36 ;  /* 0x00009d800000791a */ /* 0x000fe80000000000 */
[----:B------:R-:W1:Y:S02]  /*2e50*/  UTCATOMSWS.2CTA.FIND_AND_SET.ALIGN UP1, UR7, UR7 ;  /* 0x00000007000775e3 */ /* 0x000e640008220800 */
[----:B-1----:R-:W-:Y:S01]  /*2e60*/  MOV R10, UR7 ;  /* 0x00000007000a7c02 */ /* 0x002fe20008000f00 */
[----:B------:R-:W-:Y:S05]  /*2e70*/  BRA.U !UP1, `(.L_x_59) ;  /* 0xfffffffd09e87547 */ /* 0x000fea000b83ffff */
.L_x_58:
[----:B------:R-:W1:Y:S01]  /*2e80*/  LDS R5, [UR6+0x10] ;  /* 0x00001006ff057984 */ /* 0x000e620008000800 */
[----:B------:R-:W-:Y:S01]  /*2e90*/  IMAD.U32 R3, RZ, RZ, UR37 ;  /* 0x00000025ff037e24 */ /* 0x000fe2000f8e00ff */
[----:B------:R-:W-:-:S03]  /*2ea0*/  MOV R2, UR4 ;  /* 0x0000000400027c02 */ /* 0x000fc60008000f00 */
[----:B------:R-:W-:Y:S01]  /*2eb0*/  VIADD R3, R3, 0x120 ;  /* 0x0000012003037836 */ /* 0x000fe20000000000 */
[----:B-1----:R-:W-:-:S04]  /*2ec0*/  SHF.L.U32 R5, R5, 0x1f, RZ ;  /* 0x0000001f05057819 */ /* 0x002fc800000006ff */
[----:B------:R-:W1:Y:S02]  /*2ed0*/  SYNCS.PHASECHK.TRANS64.TRYWAIT P0, [UR6+0x8], R5 ;  /* 0x00000805ff0075a7 */ /* 0x000e640008001106 */
[----:B-1----:R-:W-:Y:S05]  /*2ee0*/  @P0 BRA `(.L_x_60) ;  /* 0x0000000000080947 */ /* 0x002fea0003800000 */
[----:B------:R-:W1:Y:S02]  /*2ef0*/  SYNCS.PHASECHK.TRANS64.TRYWAIT P0, [UR6+0x8], R5 ;  /* 0x00000805ff0075a7 */ /* 0x000e640008001106 */
[----:B-1----:R-:W-:Y:S05]  /*2f00*/  @!P0 BRA `(.L_x_61) ;  /* 0x0000004c00c08947 */ /* 0x002fea0003800000 */
.L_x_60:
[----:B-1----:R-:W-:Y:S01]  /*2f10*/  HFMA2 R4, -RZ, RZ, 0, 5.9604644775390625e-08 ;  /* 0x00000001ff047431 */ /* 0x002fe200000001ff */
[----:B------:R-:W-:Y:S01]  /*2f20*/  UPRMT UR7, UR4, 0x654, UR8 ;  /* 0x0000065404077896 */ /* 0x000fe20008000008 */
[----:B------:R-:W-:Y:S01]  /*2f30*/  IMAD.MOV.U32 R7, RZ, RZ, 0xffff ;  /* 0x0000ffffff077424 */ /* 0x000fe200078e00ff */
[----:B------:R-:W-:Y:S01]  /*2f40*/  PRMT R2, R2, 0x654, R3 ;  /* 0x0000065402027816 */ /* 0x000fe20000000003 */
[----:B------:R-:W-:Y:S02]  /*2f50*/  IMAD.MOV.U32 R5, RZ, RZ, 0x4 ;  /* 0x00000004ff057424 */ /* 0x000fe400078e00ff */
[----:B------:R-:W-:Y:S01]  /*2f60*/  IMAD.SHL.U32 R9, R10, 0x20, RZ ;  /* 0x000000200a097824 */ /* 0x000fe200078e00ff */
[----:B------:R-:W-:Y:S02]  /*2f70*/  MOV R3, UR7 ;  /* 0x0000000700037c02 */ /* 0x000fe40008000f00 */
[-C--:B------:R-:W-:Y:S01]  /*2f80*/  SHF.L.U32 R7, R7, R10.reuse, RZ ;  /* 0x0000000a07077219 */ /* 0x080fe200000006ff */
[----:B------:R1:W-:Y:S01]  /*2f90*/  SYNCS.ARRIVE.TRANS64.RED RZ, [UR7], R5 ;  /* 0x00000005ffff79a7 */ /* 0x0003e20008000407 */
[----:B------:R-:W-:Y:S01]  /*2fa0*/  SHF.L.U32 R6, R4, R10, RZ ;  /* 0x0000000a04067219 */ /* 0x000fe200000006ff */
[----:B------:R1:W-:Y:S04]  /*2fb0*/  STS [UR37+0x120], R9 ;  /* 0x00012009ff007988 */ /* 0x0003e80008000825 */
[----:B------:R1:W-:Y:S04]  /*2fc0*/  STAS [R2.64], R10 ;  /* 0x0000000a02007dbd */ /* 0x0003e8000c0008ff */
[----:B------:R1:W-:Y:S04]  /*2fd0*/  ATOMS.OR RZ, [UR6+0x14], R7 ;  /* 0x00001407ffff798c */ /* 0x0003e8000b000006 */
[----:B------:R1:W-:Y:S04]  /*2fe0*/  ATOMS.OR RZ, [UR6+0x18], R6 ;  /* 0x00001806ffff798c */ /* 0x0003e8000b000006 */
[----:B------:R1:W-:Y:S02]  /*2ff0*/  ATOMS.XOR RZ, [UR6+0x10], R4 ;  /* 0x00001004ffff798c */ /* 0x0003e4000b800006 */
.L_x_57:
[----:B------:R-:W-:Y:S05]  /*3000*/  BSYNC B0 ;  /* 0x0000000000007941 */ /* 0x000fea0003800000 */
.L_x_56:
[----:B------:R-:W-:Y:S05]  /*3010*/  BRA.U UP0, `(.L_x_62) ;  /* 0x00000001006c7547 */ /* 0x000fea000b800000 */
[----:B------:R-:W-:-:S03]  /*3020*/  UMOV UR7, 0xffffffff ;  /* 0xffffffff00077882 */ /* 0x000fc60000000000 */
[----:B------:R-:W-:Y:S05]  /*3030*/  BRA.DIV UR7, `(.L_x_63) ;  /* 0x0000004e078c7947 */ /* 0x000fea000b800000 */
[----:B------:R-:W-:-:S13]  /*3040*/  ELECT P6, URZ, PT ;  /* 0x0000000000ff782f */ /* 0x000fda00038c0000 */
.L_x_147:
[----:B------:R-:W-:Y:S05]  /*3050*/  @!P6 BRA `(.L_x_62) ;  /* 0x00000000005ce947 */ /* 0x000fea0003800000 */
[----:B-1----:R-:W1:Y:S02]  /*3060*/  LDS R3, [UR6+0x10] ;  /* 0x00001006ff037984 */ /* 0x002e640008000800 */
[----:B-1----:R-:W-:-:S04]  /*3070*/  SHF.L.U32 R3, R3, 0x1f, RZ ;  /* 0x0000001f03037819 */ /* 0x002fc800000006ff */
[----:B------:R-:W1:Y:S02]  /*3080*/  SYNCS.PHASECHK.TRANS64.TRYWAIT P0, [UR6+0x8], R3 ;  /* 0x00000803ff0075a7 */ /* 0x000e640008001106 */
[----:B-1----:R-:W-:Y:S05]  /*3090*/  @P0 BRA `(.L_x_64) ;  /* 0x0000000000080947 */ /* 0x002fea0003800000 */
[----:B------:R-:W1:Y:S02]  /*30a0*/  SYNCS.PHASECHK.TRANS64.TRYWAIT P0, [UR6+0x8], R3 ;  /* 0x00000803ff0075a7 */ /* 0x000e640008001106 */
[----:B-1----:R-:W-:Y:S05]  /*30b0*/  @!P0 BRA `(.L_x_65) ;  /* 0x0000004c008c8947 */ /* 0x002fea0003800000 */
.L_x_64:
[----:B------:R-:W2:Y:S01]  /*30c0*/  LDS R5, [UR37+0x120] ;  /* 0x00012025ff057984 */ /* 0x000ea20008000800 */
[----:B-1----:R-:W-:Y:S02]  /*30d0*/  HFMA2 R2, -RZ, RZ, 0, 5.9604644775390625e-08 ;  /* 0x00000001ff027431 */ /* 0x002fe400000001ff */
[----:B------:R-:W-:Y:S01]  /*30e0*/  IMAD.MOV.U32 R3, RZ, RZ, 0xffff ;  /* 0x0000ffffff037424 */ /* 0x000fe200078e00ff */
[----:B------:R-:W-:Y:S01]  /*30f0*/  UPRMT UR7, UR4, 0x654, UR8 ;  /* 0x0000065404077896 */ /* 0x000fe20008000008 */
[----:B--2---:R-:W-:-:S03]  /*3100*/  IMAD.SHL.U32 R4, R5, 0x20, RZ ;  /* 0x0000002005047824 */ /* 0x004fc600078e00ff */
[-C--:B------:R-:W-:Y:S02]  /*3110*/  SHF.L.U32 R3, R3, R5.reuse, RZ ;  /* 0x0000000503037219 */ /* 0x080fe400000006ff */
[----:B------:R-:W-:Y:S01]  /*3120*/  SHF.L.U32 R5, R2, R5, RZ ;  /* 0x0000000502057219 */ /* 0x000fe200000006ff */
[----:B------:R2:W-:Y:S04]  /*3130*/  STS [UR37+0x120], R4 ;  /* 0x00012004ff007988 */ /* 0x0005e80008000825 */
[----:B------:R2:W-:Y:S04]  /*3140*/  ATOMS.OR RZ, [UR6+0x14], R3 ;  /* 0x00001403ffff798c */ /* 0x0005e8000b000006 */
[----:B------:R2:W-:Y:S01]  /*3150*/  ATOMS.OR RZ, [UR6+0x18], R5 ;  /* 0x00001805ffff798c */ /* 0x0005e2000b000006 */
[----:B------:R-:W-:Y:S03]  /*3160*/  SYNCS.ARRIVE.TRANS64.RED.A1T0 RZ, [UR7], RZ ;  /* 0x000000ffffff79a7 */ /* 0x000fe60008100407 */
[----:B------:R2:W-:Y:S01]  /*3170*/  ATOMS.XOR RZ, [UR6+0x10], R2 ;  /* 0x00001002ffff798c */ /* 0x0005e2000b800006 */
[----:B------:R-:W-:Y:S05]  /*3180*/  BRA `(.L_x_62) ;  /* 0x0000000000107947 */ /* 0x000fea0003800000 */
.L_x_55:
[----:B------:R-:W-:-:S05]  /*3190*/  MOV R2, 0xffffffff ;  /* 0xffffffff00027802 */ /* 0x000fca0000000f00 */
[----:B------:R1:W-:Y:S02]  /*31a0*/  STS [UR37+0x120], R2 ;  /* 0x00012002ff007988 */ /* 0x0003e40008000825 */
[----:B-1----:R-:W-:Y:S02]  /*31b0*/  MOV R2, 0x31d0 ;  /* 0x000031d000027802 */ /* 0x002fe40000000f00 */
[----:B-----5:R-:W-:Y:S05]  /*31c0*/  CALL.REL.NOINC `($__internal_1_$__cuda_sm10x_tcgen05_guardrail_trap_phase_invalid_during_alloc) ;  /* 0x0000005000ec7944 */ /* 0x020fea0003c00000 */
.L_x_62:
[----:B------:R-:W-:Y:S05]  /*31d0*/  WARPSYNC.ALL ;  /* 0x0000000000007948 */ /* 0x000fea0003800000 */
[----:B------:R-:W3:Y:S01]  /*31e0*/  S2UR UR8, SR_CgaCtaId ;  /* 0x00000000000879c3 */ /* 0x000ee20000008800 */
[----:B------:R-:W-:Y:S01]  /*31f0*/  UMOV UR6, 0x400 ;  /* 0x0000040000067882 */ /* 0x000fe20000000000 */
[----:B------:R-:W-:-:S06]  /*3200*/  NOP ;  /* 0x0000000000007918 */ /* 0x000fcc0000000000 */
[----:B------:R-:W-:Y:S06]  /*3210*/  BAR.ARV 0x6, 0xa0 ;  /* 0x0182800000007b1d */ /* 0x000fec0000002000 */
[----:B------:R-:W-:Y:S01]  /*3220*/  LOP3.LUT R0, R0, 0xffff, RZ, 0xc0, !PT ;  /* 0x0000ffff00007812 */ /* 0x000fe200078ec0ff */
[----:B-1----:R-:W-:Y:S01]  /*3230*/  IMAD.MOV.U32 R9, RZ, RZ, 0x1 ;  /* 0x00000001ff097424 */ /* 0x002fe200078e00ff */
[----:B------:R-:W-:Y:S01]  /*3240*/  LOP3.LUT R8, R8, 0xffff, RZ, 0xc0, !PT ;  /* 0x0000ffff08087812 */ /* 0x000fe200078ec0ff */
[----:B------:R-:W-:Y:S01]  /*3250*/  UMOV UR22, URZ ;  /* 0x000000ff00167c82 */ /* 0x000fe20008000000 */
[----:B------:R-:W-:Y:S01]  /*3260*/  R2UR UR12, R0 ;  /* 0x00000000000c72ca */ /* 0x000fe200000e0000 */
[----:B------:R-:W-:Y:S01]  /*3270*/  UMOV UR21, URZ ;  /* 0x000000ff00157c82 */ /* 0x000fe20008000000 */
[----:B------:R-:W-:Y:S01]  /*3280*/  R2UR UR13, R8 ;  /* 0x00000000080d72ca */ /* 0x000fe200000e0000 */
[----:B------:R-:W-:Y:S01]  /*3290*/  IMAD.MOV.U32 R8, RZ, RZ, RZ ;  /* 0x000000ffff087224 */ /* 0x000fe200078e00ff */
[----:B------:R-:W-:Y:S01]  /*32a0*/  UMOV UR20, URZ ;  /* 0x000000ff00147c82 */ /* 0x000fe20008000000 */
[----:B------:R-:W-:-:S02]  /*32b0*/  UISETP.NE.AND UP2, UPT, UR5, URZ, UPT ;  /* 0x000000ff0500728c */ /* 0x000fc4000bf45270 */
[----:B---3--:R-:W-:Y:S01]  /*32c0*/  ULEA UR8, UR8, UR6, 0x18 ;  /* 0x0000000608087291 */ /* 0x008fe2000f8ec0ff */
[----:B------:R-:W1:Y:S03]  /*32d0*/  LDCU UR6, c[0x0][0x38c] ;  /* 0x00007180ff0677ac */ /* 0x000e660008000800 */
[----:B------:R-:W-:Y:S02]  /*32e0*/  UIADD3 UR14, UPT, UPT, UR8, 0x6400, URZ ;  /* 0x00006400080e7890 */ /* 0x000fe4000fffe0ff */
[----:B------:R-:W-:-:S03]  /*32f0*/  UIADD3 UR15, UPT, UPT, UR8, 0xc400, URZ ;  /* 0x0000c400080f7890 */ /* 0x000fc6000fffe0ff */
[----:B--2---:R-:W2:Y:S01]  /*3300*/  LDS R2, [UR8+0x120] ;  /* 0x00012008ff027984 */ /* 0x004ea20008000800 */
[----:B------:R-:W-:Y:S02]  /*3310*/  USHF.R.U32.HI UR14, URZ, 0x4, UR14 ;  /* 0x00000004ff0e7899 */ /* 0x000fe4000801160e */
[----:B------:R-:W-:Y:S02]  /*3320*/  USHF.R.U32.HI UR15, URZ, 0x4, UR15 ;  /* 0x00000004ff0f7899 */ /* 0x000fe4000801160f */
[----:B------:R-:W-:Y:S02]  /*3330*/  ULOP3.LUT UR14, UR14, 0x3fff, URZ, 0xc0, !UPT ;  /* 0x00003fff0e0e7892 */ /* 0x000fe4000f8ec0ff */
[----:B------:R-:W-:Y:S02]  /*3340*/  ULOP3.LUT UR15, UR15, 0x3fff, URZ, 0xc0, !UPT ;  /* 0x00003fff0f0f7892 */ /* 0x000fe4000f8ec0ff */
[----:B------:R-:W-:Y:S02]  /*3350*/  ULOP3.LUT UR14, UR14, 0x10000, URZ, 0xfc, !UPT ;  /* 0x000100000e0e7892 */ /* 0x000fe4000f8efcff */
[----:B-1----:R-:W-:-:S02]  /*3360*/  UIADD3 UR6, UPT, UPT, UR6, 0x1f, URZ ;  /* 0x0000001f06067890 */ /* 0x002fc4000fffe0ff */
[----:B------:R-:W-:Y:S02]  /*3370*/  ULOP3.LUT UR15, UR15, 0x10000, URZ, 0xfc, !UPT ;  /* 0x000100000f0f7892 */ /* 0x000fe4000f8efcff */
[----:B------:R-:W-:Y:S01]  /*3380*/  USHF.R.S32.HI UR7, URZ, 0x1f, UR6 ;  /* 0x0000001fff077899 */ /* 0x000fe20008011406 */
[----:B------:R-:W-:Y:S01]  /*3390*/  UMOV UR28, 0x0 ;  /* 0x00000000001c7882 */ /* 0x000fe20000000000 */
[----:B------:R-:W-:Y:S02]  /*33a0*/  UMOV UR29, 0x10100490 ;  /* 0x10100490001d7882 */ /* 0x000fe40000000000 */
[----:B------:R-:W-:Y:S01]  /*33b0*/  ULEA.HI UR7, UR7, UR6, URZ, 0x5 ;  /* 0x0000000607077291 */ /* 0x000fe2000f8f28ff */
[----:B------:R-:W-:Y:S01]  /*33c0*/  UMOV UR26, 0x0 ;  /* 0x00000000001a7882 */ /* 0x000fe20000000000 */
[----:B------:R-:W-:Y:S02]  /*33d0*/  UMOV UR27, 0x10100490 ;  /* 0x10100490001b7882 */ /* 0x000fe40000000000 */
[----:B------:R-:W-:-:S04]  /*33e0*/  USHF.R.S32.HI UR7, URZ, 0x5, UR7 ;  /* 0x00000005ff077899 */ /* 0x000fc80008011407 */
[----:B------:R-:W-:-:S04]  /*33f0*/  UISETP.LT.AND UP0, UPT, UR7, 0x1, UPT ;  /* 0x000000010700788c */ /* 0x000fc8000bf01270 */
[----:B------:R-:W-:Y:S01]  /*3400*/  USEL UR23, UR7, 0x1, !UP0 ;  /* 0x0000000107177887 */ /* 0x000fe2000c000000 */
[----:B--2---:R-:W-:Y:S02]  /*3410*/  R2UR UR24, R2 ;  /* 0x00000000021872ca */ /* 0x004fe400000e0000 */
[----:B------:R-:W-:-:S13]  /*3420*/  CS2R R2, SRZ ;  /* 0x0000000000027805 */ /* 0x000fda000001ff00 */
.L_x_73:
[C---:B------:R-:W-:Y:S02]  /*3430*/  LEA R0, R8.reuse, UR8, 0x3 ;  /* 0x0000000808007c11 */ /* 0x040fe4000f8e18ff */
[----:B------:R-:W-:Y:S02]  /*3440*/  SHF.L.U32 R4, R3, 0x1f, RZ ;  /* 0x0000001f03047819 */ /* 0x000fe400000006ff */
[----:B------:R-:W-:Y:S02]  /*3450*/  LEA R5, R8, UR8, 0x4 ;  /* 0x0000000808057c11 */ /* 0x000fe4000f8e20ff */
[----:B------:R-:W1:Y:S02]  /*3460*/  SYNCS.PHASECHK.TRANS64.TRYWAIT P0, [R0+URZ+0x70], R4 ;  /* 0x00007004000075a7 */ /* 0x000e6400080011ff */
[----:B-1-34-:R-:W-:Y:S05]  /*3470*/  @!P0 BRA `(.L_x_66) ;  /* 0x0000004800b48947 */ /* 0x01afea0003800000 */
.L_x_148:
[----:B-1----:R-:W1:Y:S01]  /*3480*/  LDS.128 R4, [R5+0x100] ;  /* 0x0001000005047984 */ /* 0x002e620000000c00 */
[----:B------:R-:W-:Y:S02]  /*3490*/  VIADD R0, R0, 0x80 ;  /* 0x0000008000007836 */ /* 0x000fe40000000000 */
[----:B------:R-:W-:Y:S01]  /*34a0*/  VIADD R8, R8, 0x1 ;  /* 0x0000000108087836 */ /* 0x000fe20000000000 */
[----:B------:R-:W-:Y:S01]  /*34b0*/  @!PT LDS RZ, [RZ] ;  /* 0x00000000fffff984 */ /* 0x000fe20000000800 */
[----:B------:R-:W-:Y:S01]  /*34c0*/  @!PT LDS RZ, [RZ] ;  /* 0x00000000fffff984 */ /* 0x000fe20000000800 */
[----:B------:R-:W-:Y:S01]  /*34d0*/  @!PT LDS RZ, [RZ] ;  /* 0x00000000fffff984 */ /* 0x000fe20000000800 */
[----:B------:R-:W-:Y:S01]  /*34e0*/  @!PT LDS RZ, [RZ] ;  /* 0x00000000fffff984 */ /* 0x000fe20000000800 */
[----:B------:R2:W-:Y:S06]  /*34f0*/  MEMBAR.ALL.CTA ;  /* 0x0000000000007992 */ /* 0x0005ec0000008000 */
[----:B--2---:R-:W2:Y:S01]  /*3500*/  FENCE.VIEW.ASYNC.S ;  /* 0x00000000000073c6 */ /* 0x004ea20000000000 */
[----:B------:R-:W-:-:S04]  /*3510*/  PRMT R0, RZ, 0x654, R0 ;  /* 0x00000654ff007816 */ /* 0x000fc80000000000 */
[----:B--2---:R2:W-:Y:S01]  /*3520*/  SYNCS.ARRIVE.TRANS64.RED.A1T0 RZ, [R0+URZ], RZ ;  /* 0x000000ff00ff79a7 */ /* 0x0045e200081004ff */
[----:B-1----:R-:W-:Y:S01]  /*3530*/  LOP3.LUT P1, RZ, R6, 0x1, RZ, 0xc0, !PT ;  /* 0x0000000106ff7812 */ /* 0x002fe2000782c0ff */
[----:B--2---:R-:W-:-:S12]  /*3540*/  BRA.U UP2, `(.L_x_67) ;  /* 0x0000000102e07547 */ /* 0x004fd8000b800000 */
[----:B------:R-:W1:Y:S01]  /*3550*/  LDCU UR6, c[0x0][0x38c] ;  /* 0x00007180ff0677ac */ /* 0x000e620008000800 */
[----:B------:R-:W-:Y:S02]  /*3560*/  PLOP3.LUT P2, PT, PT, PT, PT, 0x80, 0x8 ;  /* 0x000000000008781c */ /* 0x000fe40003f4f070 */
[----:B------:R-:W-:Y:S01]  /*3570*/  SHF.L.U32 R4, R9, 0x1f, RZ ;  /* 0x0000001f09047819 */ /* 0x000fe200000006ff */
[----:B------:R-:W-:Y:S02]  /*3580*/  ULEA UR10, UR22, UR8, 0x3 ;  /* 0x00000008160a7291 */ /* 0x000fe4000f8e18ff */
[----:B------:R-:W-:Y:S02]  /*3590*/  ULEA UR11, UR22, UR24, 0x6 ;  /* 0x00000018160b7291 */ /* 0x000fe4000f8e30ff */
[----:B-1----:R-:W-:-:S06]  /*35a0*/  UISETP.GE.AND UP0, UPT, UR6, 0x1, UPT ;  /* 0x000000010600788c */ /* 0x002fcc000bf06270 */
[----:B------:R-:W-:-:S05]  /*35b0*/  PLOP3.LUT P0, PT, PT, PT, UP0, 0x80, 0x8 ;  /* 0x000000000008781c */ /* 0x000fca0003f0f008 */
[----:B------:R-:W-:-:S08]  /*35c0*/  @UP0 ULEA UR6, UR21, UR8, 0x3 ;  /* 0x0000000815060291 */ /* 0x000fd0000f8e18ff */
[----:B------:R-:W-:-:S04]  /*35d0*/  @P0 SHF.L.U32 R0, R2, 0x1f, RZ ;  /* 0x0000001f02000819 */ /* 0x000fc800000006ff */
[----:B------:R1:W2:Y:S01]  /*35e0*/  @P0 SYNCS.PHASECHK.TRANS64.TRYWAIT P2, [UR6], R0 ;  /* 0x00000000ff0005a7 */ /* 0x0002a20008041106 */
[----:B------:R-:W3:Y:S02]  /*35f0*/  SYNCS.PHASECHK.TRANS64.TRYWAIT P0, [UR10+0xb0], R4 ;  /* 0x0000b004ff0075a7 */ /* 0x000ee4000800110a */
[----:B-123--:R-:W-:Y:S05]  /*3600*/  @!P0 BRA `(.L_x_68) ;  /* 0x0000004800648947 */ /* 0x00efea0003800000 */
.L_x_150:
[----:B------:R-:W-:Y:S01]  /*3610*/  UMOV UR19, UR20 ;  /* 0x0000001400137c82 */ /* 0x000fe20008000000 */
[----:B------:R-:W-:Y:S05]  /*3620*/  BRA.U !UP0, `(.L_x_69) ;  /* 0x0000000108987547 */ /* 0x000fea000b800000 */
[----:B------:R-:W-:Y:S02]  /*3630*/  UIADD3 UR19, UPT, UPT, UR23, UR20, URZ ;  /* 0x0000001417137290 */ /* 0x000fe4000fffe0ff */
[----:B------:R-:W-:Y:S01]  /*3640*/  UPLOP3.LUT UP3, UPT, UPT, UPT, UPT, 0x40, 0x4 ;  /* 0x000000000004789c */ /* 0x000fe20003f6e870 */
[----:B------:R-:W-:Y:S01]  /*3650*/  UMOV UR18, UR7 ;  /* 0x0000000700127c82 */ /* 0x000fe20008000000 */
[----:B------:R-:W-:-:S09]  /*3660*/  UMOV UR17, UR21 ;  /* 0x0000001500117c82 */ /* 0x000fd20008000000 */
.L_x_72:
[----:B--2---:R-:W-:Y:S01]  /*3670*/  ULEA UR9, UR17, UR8, 0x3 ;  /* 0x0000000811097291 */ /* 0x004fe2000f8e18ff */
[----:B---3--:R-:W-:Y:S11]  /*3680*/  @P2 BRA `(.L_x_70) ;  /* 0x00000000000c2947 */ /* 0x008ff60003800000 */
[----:B-1----:R-:W-:Y:S04]  /*3690*/  SHF.L.U32 R4, R2, 0x1f, RZ ;  /* 0x0000001f02047819 */ /* 0x002fe800000006ff */
[----:B------:R-:W1:Y:S02]  /*36a0*/  SYNCS.PHASECHK.TRANS64.TRYWAIT P0, [UR9], R4 ;  /* 0x00000004ff0075a7 */ /* 0x000e640008001109 */
[----:B-1----:R-:W-:Y:S05]  /*36b0*/  @!P0 BRA `(.L_x_71) ;  /* 0x0000004800508947 */ /* 0x002fea0003800000 */
.L_x_70:
[----:B------:R-:W-:Y:S01]  /*36c0*/  UISETP.NE.AND UP0, UPT, UR18, 0x1, UPT ;  /* 0x000000011200788c */ /* 0x000fe2000bf05270 */
[----:B------:R-:W-:Y:S01]  /*36d0*/  PLOP3.LUT P2, PT, PT, PT, PT, 0x80, 0x8 ;  /* 0x000000000008781c */ /* 0x000fe20003f4f070 */
[----:B------:R-:W-:Y:S02]  /*36e0*/  UIADD3 UR21, UPT, UPT, UR17, 0x1, URZ ;  /* 0x0000000111157890 */ /* 0x000fe4000fffe0ff */
[----:B------:R-:W-:Y:S02]  /*36f0*/  ULEA UR30, UR17, UR15, 0x7 ;  /* 0x0000000f111e7291 */ /* 0x000fe4000f8e38ff */
[----:B------:R-:W-:Y:S01]  /*3700*/  UISETP.NE.AND UP1, UPT, UR21, 0x3, UPT ;  /* 0x000000031500788c */ /* 0x000fe2000bf25270 */
[----:B------:R-:W-:Y:S01]  /*3710*/  PLOP3.LUT P0, PT, PT, PT, UP0, 0x80, 0x8 ;  /* 0x000000000008781c */ /* 0x000fe20003f0f008 */
[----:B------:R-:W-:Y:S02]  /*3720*/  ULEA UR32, UR17, UR14, 0x9 ;  /* 0x0000000e11207291 */ /* 0x000fe4000f8e48ff */
[----:B------:R-:W-:Y:S02]  /*3730*/  USEL UR16, URZ, 0x1, UP1 ;  /* 0x00000001ff107887 */ /* 0x000fe40008800000 */
[----:B------:R-:W-:Y:S02]  /*3740*/  USEL UR21, UR21, URZ, UP1 ;  /* 0x000000ff15157287 */ /* 0x000fe40008800000 */
[----:B------:R-:W-:Y:S02]  /*3750*/  UIADD3 UR36, UPT, UPT, UR30, 0x2, URZ ;  /* 0x000000021e247890 */ /* 0x000fe4000fffe0ff */
[----:B------:R-:W-:Y:S01]  /*3760*/  @UP0 ULEA UR6, UR21, UR8, 0x3 ;  /* 0x0000000815060291 */ /* 0x000fe2000f8e18ff */
[----:B------:R-:W-:Y:S01]  /*3770*/  LOP3.LUT R2, R2, UR16, RZ, 0x3c, !PT ;  /* 0x0000001002027c12 */ /* 0x000fe2000f8e3cff */
[----:B------:R-:W-:Y:S02]  /*3780*/  UIADD3 UR34, UPT, UPT, UR32, 0x2, URZ ;  /* 0x0000000220227890 */ /* 0x000fe4000fffe0ff */
[----:B------:R-:W-:Y:S01]  /*3790*/  UIADD3 UR9, UPT, UPT, UR9, 0x18, URZ ;  /* 0x0000001809097890 */ /* 0x000fe2000fffe0ff */
[----:B-1----:R-:W-:Y:S01]  /*37a0*/  @P0 SHF.L.U32 R0, R2, 0x1f, RZ ;  /* 0x0000001f02000819 */ /* 0x002fe200000006ff */
[----:B------:R-:W-:Y:S01]  /*37b0*/  UMOV UR31, 0x80004020 ;  /* 0x80004020001f7882 */ /* 0x000fe20000000000 */
[----:B------:R-:W-:Y:S01]  /*37c0*/  UMOV UR33, 0x80004020 ;  /* 0x8000402000217882 */ /* 0x000fe20000000000 */
[----:B------:R-:W-:Y:S01]  /*37d0*/  UMOV UR37, 0x80004020 ;  /* 0x8000402000257882 */ /* 0x000fe20000000000 */
[----:B------:R2:W3:Y:S01]  /*37e0*/  @P0 SYNCS.PHASECHK.TRANS64.TRYWAIT P2, [UR6], R0 ;  /* 0x00000000ff0005a7 */ /* 0x0004e20008041106 */
[----:B------:R-:W-:Y:S01]  /*37f0*/  UIADD3 UR20, UPT, UPT, UR20, 0x1, URZ ;  /* 0x0000000114147890 */ /* 0x000fe2000fffe0ff */
[----:B------:R2:W-:Y:S01]  /*3800*/  UTCHMMA.2CTA gdesc[UR32], gdesc[UR30], tmem[UR11], tmem[UR28], idesc[UR29], UP3 ;  /* 0x00ff1c1e200075ea */ /* 0x0005e20009a0000b */
[----:B------:R-:W-:Y:S02]  /*3810*/  UIADD3 UR18, UPT, UPT, UR18, -0x1, URZ ;  /* 0xffffffff12127890 */ /* 0x000fe4000fffe0ff */
[----:B------:R-:W-:Y:S02]  /*3820*/  UISETP.NE.AND UP0, UPT, UR20, UR19, UPT ;  /* 0x000000131400728c */ /* 0x000fe4000bf05270 */
[----:B------:R-:W-:Y:S01]  /*3830*/  UPLOP3.LUT UP3, UPT, UPT, UPT, UPT, 0x80, 0x8 ;  /* 0x000000000008789c */ /* 0x000fe20003f6f070 */
[----:B------:R-:W-:Y:S01]  /*3840*/  UMOV UR35, 0x80004020 ;  /* 0x8000402000237882 */ /* 0x000fe20000000000 */
[----:B------:R-:W-:Y:S01]  /*3850*/  UMOV UR17, UR21 ;  /* 0x0000001500117c82 */ /* 0x000fe20008000000 */
[----:B------:R2:W-:Y:S01]  /*3860*/  UTCHMMA.2CTA gdesc[UR34], gdesc[UR36], tmem[UR11], tmem[UR26], idesc[UR27], UPT ;  /* 0x00ff1a24220075ea */ /* 0x0005e2000ba0000b */
[----:B------:R2:W-:Y:S03]  /*3870*/  UTCBAR.2CTA.MULTICAST [UR9], URZ, UR13 ;  /* 0x000000ff090073e9 */ /* 0x0005e6000820080d */
[----:B------:R-:W-:Y:S05]  /*3880*/  BRA.U UP0, `(.L_x_72) ;  /* 0xfffffffd00787547 */ /* 0x000fea000b83ffff */
.L_x_69:
[----:B------:R-:W-:Y:S01]  /*3890*/  UIADD3 UR10, UPT, UPT, UR10, 0x90, URZ ;  /* 0x000000900a0a7890 */ /* 0x000fe2000fffe0ff */
[----:B------:R-:W-:-:S08]  /*38a0*/  UMOV UR20, UR19 ;  /* 0x0000001300147c82 */ /* 0x000fd00008000000 */
[----:B------:R4:W-:Y:S01]  /*38b0*/  UTCBAR.2CTA.MULTICAST [UR10], URZ, UR12 ;  /* 0x000000ff0a0073e9 */ /* 0x0009e2000820080c */
[----:B------:R-:W-:Y:S02]  /*38c0*/  NOP ;  /* 0x0000000000007918 */ /* 0x000fe40000000000 */
.L_x_67:
[----:B------:R-:W-:Y:S01]  /*38d0*/  UIADD3 UR22, UPT, UPT, UR22, 0x1, URZ ;  /* 0x0000000116167890 */ /* 0x000fe2000fffe0ff */
[----:B------:R-:W-:-:S03]  /*38e0*/  ISETP.NE.AND P0, PT, R8, 0x2, PT ;  /* 0x000000020800780c */ /* 0x000fc60003f05270 */
[----:B------:R-:W-:Y:S01]  /*38f0*/  UISETP.NE.AND UP0, UPT, UR22, 0x4, UPT ;  /* 0x000000041600788c */ /* 0x000fe2000bf05270 */
[----:B-12---:R-:W-:Y:S02]  /*3900*/  SEL R0, RZ, 0x1, P0 ;  /* 0x00000001ff007807 */ /* 0x006fe40000000000 */
[----:B------:R-:W-:Y:S01]  /*3910*/  SEL R8, R8, RZ, P0 ;  /* 0x000000ff08087207 */ /* 0x000fe20000000000 */
[----:B------:R-:W-:Y:S01]  /*3920*/  USEL UR6, URZ, 0x1, UP0 ;  /* 0x00000001ff067887 */ /* 0x000fe20008000000 */
[----:B------:R-:W-:Y:S01]  /*3930*/  LOP3.LUT R3, R3, R0, RZ, 0x3c, !PT ;  /* 0x0000000003037212 */ /* 0x000fe200078e3cff */
[----:B------:R-:W-:-:S04]  /*3940*/  USEL UR22, UR22, URZ, UP0 ;  /* 0x000000ff16167287 */ /* 0x000fc80008000000 */
[----:B------:R-:W-:Y:S01]  /*3950*/  LOP3.LUT R9, R9, UR6, RZ, 0x3c, !PT ;  /* 0x0000000609097c12 */ /* 0x000fe2000f8e3cff */
[----:B------:R-:W-:Y:S07]  /*3960*/  @P1 BRA `(.L_x_73) ;  /* 0xfffffff800b01947 */ /* 0x000fee000383ffff */
[----:B------:R-:W1:Y:S01]  /*3970*/  S2UR UR6, SR_CgaCtaId ;  /* 0x00000000000679c3 */ /* 0x000e620000008800 */
[----:B------:R-:W-:Y:S01]  /*3980*/  ELECT P0, URZ, PT ;  /* 0x0000000000ff782f */ /* 0x000fe20003800000 */
[----:B------:R-:W-:Y:S01]  /*3990*/  HFMA2 R0, -RZ, RZ, 0, 5.9604644775390625e-08 ;  /* 0x00000001ff007431 */ /* 0x000fe200000001ff */
[----:B------:R-:W-:-:S05]  /*39a0*/  UMOV UR7, 0x40 ;  /* 0x0000004000077882 */ /* 0x000fca0000000000 */
[----:B------:R-:W-:Y:S01]  /*39b0*/  UVIRTCOUNT.DEALLOC.SMPOOL 0x80 ;  /* 0x000000800000784c */ /* 0x000fe20000000000 */
[----:B------:R-:W-:Y:S02]  /*39c0*/  UISETP.NE.AND UP0, UPT, UR5, URZ, UPT ;  /* 0x000000ff0500728c */ /* 0x000fe4000bf05270 */
[----:B-1----:R-:W-:-:S09]  /*39d0*/  ULEA UR6, UR6, UR7, 0x18 ;  /* 0x0000000706067291 */ /* 0x002fd2000f8ec0ff */
[----:B------:R1:W-:Y:S01]  /*39e0*/  @P0 STS.U8 [UR6+0x1c], R0 ;  /* 0x00001c00ff000988 */ /* 0x0003e20008000006 */
[----:B------:R-:W-:Y:S05]  /*39f0*/  BRA.U UP0, `(.L_x_74) ;  /* 0x0000000100a07547 */ /* 0x000fea000b800000 */
[----:B------:R-:W-:Y:S01]  /*3a00*/  UIADD3 UR5, UPT, UPT, UR8, 0xb0, URZ ;  /* 0x000000b008057890 */ /* 0x000fe2000fffe0ff */
[----:B------:R-:W-:-:S03]  /*3a10*/  SHF.L.U32 R2, R9, 0x1f, RZ ;  /* 0x0000001f09027819 */ /* 0x000fc600000006ff */
[----:B------:R-:W-:-:S09]  /*3a20*/  ULEA UR7, UR22, UR5, 0x3 ;  /* 0x0000000516077291 */ /* 0x000fd2000f8e18ff */
[----:B------:R-:W2:Y:S02]  /*3a30*/  SYNCS.PHASECHK.TRANS64.TRYWAIT P0, [UR7], R2 ;  /* 0x00000002ff0075a7 */ /* 0x000ea40008001107 */
[----:B--2---:R-:W-:Y:S05]  /*3a40*/  @!P0 BRA `(.L_x_75) ;  /* 0x0000004400848947 */ /* 0x004fea0003800000 */
.L_x_153:
[----:B------:R-:W-:-:S04]  /*3a50*/  UIADD3 UR9, UPT, UPT, UR22, 0x1, URZ ;  /* 0x0000000116097890 */ /* 0x000fc8000fffe0ff */
[----:B------:R-:W-:-:S04]  /*3a60*/  UISETP.NE.AND UP1, UPT, UR9, 0x4, UPT ;  /* 0x000000040900788c */ /* 0x000fc8000bf25270 */
[----:B----4-:R-:W-:Y:S02]  /*3a70*/  USEL UR10, URZ, 0x1, UP1 ;  /* 0x00000001ff0a7887 */ /* 0x010fe40008800000 */
[----:B------:R-:W-:-:S04]  /*3a80*/  USEL UR9, UR9, URZ, UP1 ;  /* 0x000000ff09097287 */ /* 0x000fc80008800000 */
[----:B------:R-:W-:Y:S01]  /*3a90*/  ULEA UR7, UR9, UR5, 0x3 ;  /* 0x0000000509077291 */ /* 0x000fe2000f8e18ff */
[----:B-1----:R-:W-:-:S04]  /*3aa0*/  LOP3.LUT R2, R9, UR10, RZ, 0x3c, !PT ;  /* 0x0000000a09027c12 */ /* 0x002fc8000f8e3cff */
[----:B------:R-:W-:-:S04]  /*3ab0*/  SHF.L.U32 R3, R2, 0x1f, RZ ;  /* 0x0000001f02037819 */ /* 0x000fc800000006ff */
[----:B------:R-:W1:Y:S02]  /*3ac0*/  SYNCS.PHASECHK.TRANS64.TRYWAIT P0, [UR7], R3 ;  /* 0x00000003ff0075a7 */ /* 0x000e640008001107 */
[----:B-1----:R-:W-:Y:S05]  /*3ad0*/  @!P0 BRA `(.L_x_76) ;  /* 0x0000004400788947 */ /* 0x002fea0003800000 */
.L_x_155:
        /* <DEDUP_REMOVED lines=9> */
.L_x_157:
[----:B------:R-:W-:-:S04]  /*3b70*/  UIADD3 UR9, UPT, UPT, UR9, 0x1, URZ ;  /* 0x0000000109097890 */ /* 0x000fc8000fffe0ff */
[----:B------:R-:W-:-:S04]  /*3b80*/  UISETP.NE.AND UP1, UPT, UR9, 0x4, UPT ;  /* 0x000000040900788c */ /* 0x000fc8000bf25270 */
[----:B------:R-:W-:Y:S02]  /*3b90*/  USEL UR7, URZ, 0x1, UP1 ;  /* 0x00000001ff077887 */ /* 0x000fe40008800000 */
[----:B------:R-:W-:-:S04]  /*3ba0*/  USEL UR9, UR9, URZ, UP1 ;  /* 0x000000ff09097287 */ /* 0x000fc80008800000 */
[----:B------:R-:W-:Y:S01]  /*3bb0*/  ULEA UR9, UR9, UR5, 0x3 ;  /* 0x0000000509097291 */ /* 0x000fe2000f8e18ff */
[----:B------:R-:W-:-:S04]  /*3bc0*/  LOP3.LUT R2, R2, UR7, RZ, 0x3c, !PT ;  /* 0x0000000702027c12 */ /* 0x000fc8000f8e3cff */
[----:B------:R-:W-:Y:S01]  /*3bd0*/  SHF.L.U32 R2, R2, 0x1f, RZ ;  /* 0x0000001f02027819 */ /* 0x000fe200000006ff */
[----:B-1----:R-:W-:-:S04]  /*3be0*/  IMAD.U32 R0, RZ, RZ, UR9 ;  /* 0x00000009ff007e24 */ /* 0x002fc8000f8e00ff */
[----:B------:R1:W2:Y:S03]  /*3bf0*/  SYNCS.PHASECHK.TRANS64.TRYWAIT P0, [R0+URZ], R2 ;  /* 0x00000002000075a7 */ /* 0x0002a600080011ff */
[----:B--2---:R-:W-:Y:S05]  /*3c00*/  @!P0 NANOSLEEP.SYNCS 0x989680 ;  /* 0x009896800000895d */ /* 0x004fea0003900000 */
[----:B------:R-:W2:Y:S02]  /*3c10*/  @!P0 SYNCS.PHASECHK.TRANS64 P0, [R0+URZ], R2 ;  /* 0x00000002000085a7 */ /* 0x000ea400080010ff */
[----:B--2---:R-:W-:Y:S05]  /*3c20*/  @P0 BRA `(.L_x_78) ;  /* 0x0000000000200947 */ /* 0x004fea0003800000 */
.L_x_79:
[----:B--2---:R2:W4:Y:S02]  /*3c30*/  SYNCS.PHASECHK.TRANS64.TRYWAIT P0, [R0+URZ], R2 ;  /* 0x00000002000075a7 */ /* 0x00452400080011ff */
[----:B----4-:R-:W-:Y:S05]  /*3c40*/  @!P0 NANOSLEEP.SYNCS 0x989680 ;  /* 0x009896800000895d */ /* 0x010fea0003900000 */
[----:B------:R-:W4:Y:S02]  /*3c50*/  @!P0 SYNCS.PHASECHK.TRANS64 P0, [R0+URZ], R2 ;  /* 0x00000002000085a7 */ /* 0x000f2400080010ff */
[----:B----4-:R-:W-:Y:S05]  /*3c60*/  @!P0 BRA `(.L_x_79) ;  /* 0xfffffffc00f08947 */ /* 0x010fea000383ffff */
[----:B------:R-:W-:Y:S05]  /*3c70*/  BRA `(.L_x_78) ;  /* 0x00000000000c7947 */ /* 0x000fea0003800000 */
.L_x_74:
[----:B------:R-:W-:-:S04]  /*3c80*/  UIADD3 UR5, UPT, UPT, UR8, 0xf0, URZ ;  /* 0x000000f008057890 */ /* 0x000fc8000fffe0ff */
[----:B------:R-:W-:-:S09]  /*3c90*/  UPRMT UR5, UR4, 0x654, UR5 ;  /* 0x0000065404057896 */ /* 0x000fd20008000005 */
[----:B------:R-:W-:Y:S03]  /*3ca0*/  SYNCS.ARRIVE.TRANS64.RED.A1T0 RZ, [UR5], RZ ;  /* 0x000000ffffff79a7 */ /* 0x000fe60008100405 */
.L_x_78:
[----:B-12---:R-:W-:Y:S01]  /*3cb0*/  SHF.L.U32 R2, RZ, 0x1f, RZ ;  /* 0x0000001fff027819 */ /* 0x006fe200000006ff */
[----:B------:R-:W-:Y:S01]  /*3cc0*/  UIADD3 UR5, UPT, UPT, UR8, 0xf0, URZ ;  /* 0x000000f008057890 */ /* 0x000fe2000fffe0ff */
[----:B------:R-:W-:Y:S02]  /*3cd0*/  PLOP3.LUT P0, PT, PT, PT, UP0, 0x80, 0x8 ;  /* 0x000000000008781c */ /* 0x000fe40003f0f008 */
[----:B------:R-:W1:Y:S02]  /*3ce0*/  SYNCS.PHASECHK.TRANS64.TRYWAIT P1, [UR8+0xf0], R2 ;  /* 0x0000f002ff0075a7 */ /* 0x000e640008021108 */
[----:B-1----:R-:W-:Y:S09]  /*3cf0*/  @!P1 BRA `(.L_x_80) ;  /* 0x0000004400209947 */ /* 0x002ff20003800000 */
.L_x_159:
[----:B------:R-:W-:Y:S01]  /*3d00*/  @!UP0 UPRMT UR5, UR4, 0x654, UR5 ;  /* 0x0000065404058896 */ /* 0x000fe20008000005 */
[----:B------:R-:W-:Y:S02]  /*3d10*/  UMOV UR8, 0xffff ;  /* 0x0000ffff00087882 */ /* 0x000fe40000000000 */
[----:B------:R-:W-:-:S06]  /*3d20*/  UMOV UR4, 0x1 ;  /* 0x0000000100047882 */ /* 0x000fcc0000000000 */
[----:B------:R-:W-:Y:S01]  /*3d30*/  @!P0 SYNCS.ARRIVE.TRANS64.RED.A1T0 RZ, [UR5], RZ ;  /* 0x000000ffffff89a7 */ /* 0x000fe20008100405 */
[----:B------:R-:W-:Y:S01]  /*3d40*/  NOP ;  /* 0x0000000000007918 */ /* 0x000fe20000000000 */
[----:B-1----:R-:W1:Y:S01]  /*3d50*/  LDS R0, [UR6+0x14] ;  /* 0x00001406ff007984 */ /* 0x002e620008000800 */
[----:B------:R-:W-:-:S04]  /*3d60*/  ULOP3.LUT UR5, UR24, 0xffff, URZ, 0xc0, !UPT ;  /* 0x0000ffff18057892 */ /* 0x000fc8000f8ec0ff */
[----:B------:R-:W-:-:S04]  /*3d70*/  USHF.R.U32.HI UR5, URZ, 0x5, UR5 ;  /* 0x00000005ff057899 */ /* 0x000fc80008011605 */
[----:B------:R-:W-:Y:S02]  /*3d80*/  USHF.L.U32 UR8, UR8, UR5, URZ ;  /* 0x0000000508087299 */ /* 0x000fe400080006ff */
[----:B------:R-:W-:-:S04]  /*3d90*/  USHF.L.U32 UR4, UR4, UR5, URZ ;  /* 0x0000000504047299 */ /* 0x000fc800080006ff */
[----:B-1----:R-:W-:-:S04]  /*3da0*/  LOP3.LUT R0, R0, UR8, RZ, 0xc0, !PT ;  /* 0x0000000800007c12 */ /* 0x002fc8000f8ec0ff */
[----:B------:R-:W-:-:S13]  /*3db0*/  ISETP.NE.AND P0, PT, R0, UR8, PT ;  /* 0x0000000800007c0c */ /* 0x000fda000bf05270 */
[----:B------:R-:W-:Y:S05]  /*3dc0*/  @P0 BRA `(.L_x_81) ;  /* 0x0000000000580947 */ /* 0x000fea0003800000 */
[----:B------:R-:W1:Y:S02]  /*3dd0*/  LDS R0, [UR6+0x18] ;  /* 0x00001806ff007984 */ /* 0x000e640008000800 */
[----:B-1----:R-:W-:-:S04]  /*3de0*/  LOP3.LUT R0, R0, UR4, RZ, 0xc0, !PT ;  /* 0x0000000400007c12 */ /* 0x002fc8000f8ec0ff */
[----:B------:R-:W-:-:S13]  /*3df0*/  ISETP.NE.AND P0, PT, R0, UR4, PT ;  /* 0x0000000400007c0c */ /* 0x000fda000bf05270 */
[----:B------:R-:W-:Y:S05]  /*3e00*/  @P0 BRA `(.L_x_82) ;  /* 0x00000000003c0947 */ /* 0x000fea0003800000 */
[----:B------:R-:W1:Y:S01]  /*3e10*/  S2R R2, SR_LANEID ;  /* 0x0000000000027919 */ /* 0x000e620000000000 */
[----:B------:R-:W-:Y:S01]  /*3e20*/  ULOP3.LUT UR8, URZ, UR8, URZ, 0x33, !UPT ;  /* 0x00000008ff087292 */ /* 0x000fe2000f8e33ff */
[----:B------:R-:W-:Y:S02]  /*3e30*/  VOTEU.ANY UR7, UPT, PT ;  /* 0x0000000000077886 */ /* 0x000fe400038e0100 */
[----:B------:R-:W-:-:S03]  /*3e40*/  UFLO.U32 UR7, UR7 ;  /* 0x00000007000772bd */ /* 0x000fc600080e0000 */
[----:B------:R-:W-:-:S04]  /*3e50*/  IMAD.U32 R0, RZ, RZ, UR8 ;  /* 0x00000008ff007e24 */ /* 0x000fc8000f8e00ff */
[----:B------:R2:W3:Y:S02]  /*3e60*/  REDUX UR5, R0 ;  /* 0x00000000000573c4 */ /* 0x0004e40000000000 */
[----:B------:R1:W-:Y:S02]  /*3e70*/  UTCATOMSWS.AND URZ, UR8 ;  /* 0x0000000800ff79e3 */ /* 0x0003e40008000000 */
[----:B-1----:R-:W-:Y:S02]  /*3e80*/  ISETP.EQ.U32.AND P0, PT, R2, UR7, PT ;  /* 0x0000000702007c0c */ /* 0x002fe4000bf02070 */
[----:B--2---:R-:W-:Y:S02]  /*3e90*/  LOP3.LUT R0, RZ, UR4, RZ, 0x33, !PT ;  /* 0x00000004ff007c12 */ /* 0x004fe4000f8e33ff */
[----:B---3--:R-:W-:Y:S02]  /*3ea0*/  MOV R2, UR5 ;  /* 0x0000000500027c02 */ /* 0x008fe40008000f00 */
[----:B------:R-:W1:Y:S07]  /*3eb0*/  REDUX UR4, R0 ;  /* 0x00000000000473c4 */ /* 0x000e6e0000000000 */
[----:B------:R2:W-:Y:S01]  /*3ec0*/  @P0 ATOMS.AND RZ, [UR6+0x14], R2 ;  /* 0x00001402ffff098c */ /* 0x0005e2000a800006 */
[----:B-1----:R-:W-:-:S05]  /*3ed0*/  IMAD.U32 R0, RZ, RZ, UR4 ;  /* 0x00000004ff007e24 */ /* 0x002fca000f8e00ff */
[----:B------:R2:W-:Y:S01]  /*3ee0*/  @P0 ATOMS.AND RZ, [UR6+0x18], R0 ;  /* 0x00001800ffff098c */ /* 0x0005e2000a800006 */
[----:B------:R-:W-:Y:S05]  /*3ef0*/  BRA `(.L_x_83) ;  /* 0x0000000000147947 */ /* 0x000fea0003800000 */
.L_x_82:
[----:B------:R-:W-:Y:S02]  /*3f00*/  MOV R2, 0x3f20 ;  /* 0x00003f2000027802 */ /* 0x000fe40000000f00 */
[----:B---345:R-:W-:Y:S05]  /*3f10*/  CALL.REL.NOINC `($__internal_0_$__cuda_sm10x_tcgen05_guardrail_trap_col_being_dealloced_not_returned_by_alloc) ;  /* 0x00000044008c7944 */ /* 0x038fea0003c00000 */
[----:B------:R-:W-:Y:S05]  /*3f20*/  BRA `(.L_x_83) ;  /* 0x0000000000087947 */ /* 0x000fea0003800000 */
.L_x_81:
[----:B------:R-:W-:Y:S02]  /*3f30*/  MOV R2, 0x3f50 ;  /* 0x00003f5000027802 */ /* 0x000fe40000000f00 */
[----:B---345:R-:W-:Y:S05]  /*3f40*/  CALL.REL.NOINC `($__internal_2_$__cuda_sm10x_tcgen05_guardrail_trap_unallocated_columns_being_dealloced) ;  /* 0x0000004400987944 */ /* 0x038fea0003c00000 */
.L_x_83:
[----:B------:R-:W-:Y:S01]  /*3f50*/  NOP ;  /* 0x0000000000007918 */ /* 0x000fe20000000000 */
[----:B----4-:R-:W-:Y:S05]  /*3f60*/  EXIT ;  /* 0x000000000000794d */ /* 0x010fea0003800000 */
.L_x_54:
[----:B------:R-:W-:-:S09]  /*3f70*/  UISETP.NE.OR UP5, UPT, UR10, 0x3, !UP5 ;  /* 0x000000030a00788c */ /* 0x000fd2000efa5670 */
[----:B------:R-:W-:Y:S05]  /*3f80*/  BRA.U UP5, `(.L_x_84) ;  /* 0x0000000d05b07547 */ /* 0x000fea000b800000 */
[----:B------:R-:W1:Y:S01]  /*3f90*/  LDC R0, c[0x0][0xb30] ;  /* 0x0002cc00ff007b82 */ /* 0x000e620000000800 */
[----:B------:R-:W2:Y:S01]  /*3fa0*/  LDCU.64 UR8, c[0x0][0x888] ;  /* 0x00011100ff0877ac */ /* 0x000ea20008000a00 */
[----:B------:R-:W-:Y:S02]  /*3fb0*/  HFMA2 R27, -RZ, RZ, 0, 0 ;  /* 0x00000000ff1b7431 */ /* 0x000fe400000001ff */
[----:B------:R-:W-:Y:S01]  /*3fc0*/  IMAD.MOV.U32 R29, RZ, RZ, 0x1 ;  /* 0x00000001ff1d7424 */ /* 0x000fe200078e00ff */
[----:B------:R-:W-:Y:S01]  /*3fd0*/  MOV R25, 0x2000 ;  /* 0x0000200000197802 */ /* 0x000fe20000000f00 */
[----:B------:R-:W3:Y:S01]  /*3fe0*/  LDCU.64 UR4, c[0x0][0x890] ;  /* 0x00011200ff0477ac */ /* 0x000ee20008000a00 */
[----:B------:R-:W-:Y:S01]  /*3ff0*/  IMAD.MOV.U32 R28, RZ, RZ, RZ ;  /* 0x000000ffff1c7224 */ /* 0x000fe200078e00ff */
[----:B------:R-:W4:Y:S01]  /*4000*/  LDC R24, c[0x0][0x370] ;  /* 0x0000dc00ff187b82 */ /* 0x000f220000000800 */
[----:B------:R-:W-:Y:S01]  /*4010*/  UMOV UR6, 0x400 ;  /* 0x0000040000067882 */ /* 0x000fe20000000000 */
[----:B------:R-:W-:-:S02]  /*4020*/  UPLOP3.LUT UP1, UPT, UPT, UPT, UPT, 0x40, 0x4 ;  /* 0x000000000004789c */ /* 0x000fc40003f2e870 */
[----:B------:R-:W-:Y:S01]  /*4030*/  ULEA UR6, UR37, UR6, 0x18 ;  /* 0x0000000625067291 */ /* 0x000fe2000f8ec0ff */
[----:B------:R-:W-:-:S03]  /*4040*/  UMOV UR13, URZ ;  /* 0x000000ff000d7c82 */ /* 0x000fc60008000000 */
[----:B------:R-:W4:Y:S01]  /*4050*/  LDC R3, c[0x0][0xb0c] ;  /* 0x0002c300ff037b82 */ /* 0x000f220000000800 */
[----:B--2---:R-:W-:Y:S02]  /*4060*/  UISETP.NE.U32.AND UP3, UPT, UR8, URZ, UPT ;  /* 0x000000ff0800728c */ /* 0x004fe4000bf65070 */
[----:B---3--:R-:W-:-:S05]  /*4070*/  UISETP.NE.U32.AND UP4, UPT, UR4, URZ, UPT ;  /* 0x000000ff0400728c */ /* 0x008fca000bf85070 */
[----:B------:R-:W2:Y:S01]  /*4080*/  LDC R18, c[0x0][0xb20] ;  /* 0x0002c800ff127b82 */ /* 0x000ea20000000800 */
[----:B-1----:R-:W-:Y:S01]  /*4090*/  ISETP.NE.AND P1, PT, R0, 0x1, PT ;  /* 0x000000010000780c */ /* 0x002fe20003f25270 */
[----:B------:R-:W-:Y:S02]  /*40a0*/  UISETP.NE.AND.EX UP3, UPT, UR9, URZ, UPT, UP3 ;  /* 0x000000ff0900728c */ /* 0x000fe4000bf65330 */
[----:B------:R-:W-:-:S04]  /*40b0*/  UISETP.NE.AND.EX UP4, UPT, UR5, URZ, UPT, UP4 ;  /* 0x000000ff0500728c */ /* 0x000fc8000bf85340 */
[----:B------:R-:W1:Y:S08]  /*40c0*/  LDC.64 R30, c[0x0][0x348] ;  /* 0x0000d200ff1e7b82 */ /* 0x000e700000000a00 */
[----:B------:R-:W3:Y:S08]  /*40d0*/  LDC.64 R16, c[0x0][0xb10] ;  /* 0x0002c400ff107b82 */ /* 0x000ef00000000a00 */
[----:B------:R-:W1:Y:S08]  /*40e0*/  LDC.64 R6, c[0x0][0xb18] ;  /* 0x0002c600ff067b82 */ /* 0x000e700000000a00 */
[----:B------:R-:W1:Y:S08]  /*40f0*/  LDC.64 R4, c[0x0][0xb28] ;  /* 0x0002ca00ff047b82 */ /* 0x000e700000000a00 */
[----:B--2-4-:R-:W1:Y:S02]  /*4100*/  LDC R19, c[0x0][0x374] ;  /* 0x0000dd00ff137b82 */ /* 0x014e640000000800 */
.L_x_93:
[C---:B------:R-:W-:Y:S02]  /*4110*/  LEA R0, R28.reuse, UR6, 0x3 ;  /* 0x000000061c007c11 */ /* 0x040fe4000f8e18ff */
[----:B------:R-:W-:Y:S02]  /*4120*/  SHF.L.U32 R2, R27, 0x1f, RZ ;  /* 0x0000001f1b027819 */ /* 0x000fe400000006ff */
[----:B------:R-:W-:Y:S02]  /*4130*/  LEA R20, R28, UR6, 0x4 ;  /* 0x000000061c147c11 */ /* 0x000fe4000f8e20ff */
[----:B--2---:R-:W2:Y:S02]  /*4140*/  SYNCS.PHASECHK.TRANS64.TRYWAIT P0, [R0+URZ+0x70], R2 ;  /* 0x00007002000075a7 */ /* 0x004ea400080011ff */
[----:B--2---:R-:W-:Y:S05]  /*4150*/  @!P0 BRA `(.L_x_85) ;  /* 0x0000004000208947 */ /* 0x004fea0003800000 */
.L_x_160:
[----:B------:R-:W-:Y:S01]  /*4160*/  ISETP.GE.AND P0, PT, R40, 0x1, PT ;  /* 0x000000012800780c */ /* 0x000fe20003f06270 */
[----:B------:R-:W4:Y:S01]  /*4170*/  LDS.128 R20, [R20+0x100] ;  /* 0x0001000014147984 */ /* 0x000f220000000c00 */
[----:B--2---:R-:W-:Y:S01]  /*4180*/  VIADD R0, R0, 0x80 ;  /* 0x0000008000007836 */ /* 0x004fe20000000000 */
[----:B------:R-:W-:Y:S01]  /*4190*/  @!PT LDS RZ, [RZ] ;  /* 0x00000000fffff984 */ /* 0x000fe20000000800 */
[----:B------:R-:W-:Y:S01]  /*41a0*/  @!PT LDS RZ, [RZ] ;  /* 0x00000000fffff984 */ /* 0x000fe20000000800 */
[----:B------:R-:W-:Y:S01]  /*41b0*/  @!PT LDS RZ, [RZ] ;  /* 0x00000000fffff984 */ /* 0x000fe20000000800 */
[----:B------:R-:W-:Y:S01]  /*41c0*/  @!PT LDS RZ, [RZ] ;  /* 0x00000000fffff984 */ /* 0x000fe20000000800 */
[----:B------:R2:W-:Y:S06]  /*41d0*/  MEMBAR.ALL.CTA ;  /* 0x0000000000007992 */ /* 0x0005ec0000008000 */
[----:B--2---:R-:W2:Y:S01]  /*41e0*/  FENCE.VIEW.ASYNC.S ;  /* 0x00000000000073c6 */ /* 0x004ea20000000000 */
[----:B------:R-:W-:Y:S04]  /*41f0*/  PRMT R0, RZ, 0x654, R0 ;  /* 0x00000654ff007816 */ /* 0x000fe80000000000 */
[----:B--2---:R2:W-:Y:S01]  /*4200*/  SYNCS.ARRIVE.TRANS64.RED.A1T0 RZ, [R0+URZ], RZ ;  /* 0x000000ff00ff79a7 */ /* 0x0045e200081004ff */
[----:B----4-:R-:W-:Y:S11]  /*4210*/  LOP3.LUT P3, RZ, R22, 0x1, RZ, 0xc0, !PT ;  /* 0x0000000116ff7812 */ /* 0x010ff6000786c0ff */
[----:B------:R-:W-:Y:S02]  /*4220*/  @!UPT UIADD3 URZ, UPT, UPT, URZ, URZ, URZ ;  /* 0x000000fffffff290 */ /* 0x000fe4000fffe0ff */
[----:B------:R-:W-:Y:S02]  /*4230*/  @P3 MOV R11, R20 ;  /* 0x00000014000b3202 */ /* 0x000fe40000000f00 */
[----:B------:R-:W-:Y:S01]  /*4240*/  @P3 LOP3.LUT R10, R21, 0xffff, RZ, 0xc0, !PT ;  /* 0x0000ffff150a3812 */ /* 0x000fe200078ec0ff */
[----:B--2---:R-:W-:Y:S06]  /*4250*/  @!P0 BRA `(.L_x_86) ;  /* 0x0000000000a48947 */ /* 0x004fec0003800000 */
[-C--:B-1----:R-:W-:Y:S01]  /*4260*/  IMAD.HI.U32 R0, R19, R7.reuse, RZ ;  /* 0x0000000713007227 */ /* 0x082fe200078e00ff */
[----:B------:R-:W-:Y:S02]  /*4270*/  ISETP.NE.AND P0, PT, R6, 0x1, PT ;  /* 0x000000010600780c */ /* 0x000fe40003f05270 */
[----:B------:R-:W-:Y:S01]  /*4280*/  ISETP.NE.AND P2, PT, R40, 0x1, PT ;  /* 0x000000012800780c */ /* 0x000fe20003f45270 */
[----:B---3--:R-:W-:Y:S01]  /*4290*/  IMAD.HI.U32 R9, R24, R16, RZ ;  /* 0x0000001018097227 */ /* 0x008fe200078e00ff */
[----:B------:R-:W-:Y:S02]  /*42a0*/  SHF.R.U32.HI R0, RZ, R18, R0 ;  /* 0x00000012ff007219 */ /* 0x000fe40000011600 */
[----:B------:R-:W-:Y:S01]  /*42b0*/  ISETP.NE.AND P4, PT, R3, 0x1, PT ;  /* 0x000000010300780c */ /* 0x000fe20003f85270 */
[----:B------:R-:W-:Y:S01]  /*42c0*/  IMAD.HI.U32 R13, R10, R7, RZ ;  /* 0x000000070a0d7227 */ /* 0x000fe200078e00ff */
[----:B------:R-:W-:Y:S02]  /*42d0*/  SHF.R.U32.HI R9, RZ, R17, R9 ;  /* 0x00000011ff097219 */ /* 0x000fe40000011609 */
[----:B------:R-:W-:Y:S01]  /*42e0*/  SEL R0, R19, R0, !P0 ;  /* 0x0000000013007207 */ /* 0x000fe20004000000 */
[----:B------:R-:W-:Y:S01]  /*42f0*/  IMAD.HI.U32 R12, R11, R16, RZ ;  /* 0x000000100b0c7227 */ /* 0x000fe200078e00ff */
[----:B------:R-:W-:Y:S03]  /*4300*/  SEL R9, R24, R9, !P4 ;  /* 0x0000000918097207 */ /* 0x000fe60006000000 */
[-C--:B------:R-:W-:Y:S01]  /*4310*/  IMAD.HI.U32 R8, R0, R4.reuse, RZ ;  /* 0x0000000400087227 */ /* 0x080fe200078e00ff */
[----:B------:R-:W-:Y:S03]  /*4320*/  SHF.R.U32.HI R12, RZ, R17, R12 ;  /* 0x00000011ff0c7219 */ /* 0x000fe6000001160c */
[----:B------:R-:W-:Y:S01]  /*4330*/  IMAD.HI.U32 R2, R9, R4, RZ ;  /* 0x0000000409027227 */ /* 0x000fe200078e00ff */
[-C--:B------:R-:W-:Y:S02]  /*4340*/  @P2 SHF.R.U32.HI R0, RZ, R5.reuse, R8 ;  /* 0x00000005ff002219 */ /* 0x080fe40000011608 */
[----:B------:R-:W-:Y:S02]  /*4350*/  SHF.R.U32.HI R8, RZ, R18, R13 ;  /* 0x00000012ff087219 */ /* 0x000fe4000001160d */
[----:B------:R-:W-:Y:S01]  /*4360*/  @P2 SHF.R.U32.HI R9, RZ, R5, R2 ;  /* 0x00000005ff092219 */ /* 0x000fe20000011602 */
[----:B------:R-:W-:Y:S01]  /*4370*/  IMAD R0, R40, R0, RZ ;  /* 0x0000000028007224 */ /* 0x000fe200078e02ff */
[----:B------:R-:W-:Y:S02]  /*4380*/  SEL R8, R10, R8, !P0 ;  /* 0x000000080a087207 */ /* 0x000fe40004000000 */
[----:B------:R-:W-:Y:S01]  /*4390*/  SEL R2, R11, R12, !P4 ;  /* 0x0000000c0b027207 */ /* 0x000fe20006000000 */
[----:B------:R-:W-:Y:S01]  /*43a0*/  IMAD R12, R40, R9, RZ ;  /* 0x00000009280c7224 */ /* 0x000fe200078e02ff */
[C---:B------:R-:W-:Y:S01]  /*43b0*/  ISETP.GE.AND P0, PT, R8.reuse, R0, PT ;  /* 0x000000000800720c */ /* 0x040fe20003f06270 */
[----:B------:R-:W-:Y:S03]  /*43c0*/  IMAD.HI.U32 R0, R8, R4, RZ ;  /* 0x0000000408007227 */ /* 0x000fe600078e00ff */
[----:B------:R-:W-:Y:S02]  /*43d0*/  ISETP.GE.OR P0, PT, R2, R12, P0 ;  /* 0x0000000c0200720c */ /* 0x000fe40000706670 */
[-C--:B------:R-:W-:Y:S04]  /*43e0*/  SHF.R.U32.HI R0, RZ, R5.reuse, R0 ;  /* 0x00000005ff007219 */ /* 0x080fe80000011600 */
[----:B------:R-:W-:Y:S05]  /*43f0*/  SEL R13, R8, R0, !P2 ;  /* 0x00000000080d7207 */ /* 0x000fea0005000000 */
[----:B------:R-:W-:Y:S02]  /*4400*/  IMAD.MOV R12, RZ, RZ, -R13 ;  /* 0x000000ffff0c7224 */ /* 0x000fe400078e0a0d */
[----:B------:R-:W-:Y:S04]  /*4410*/  @!P0 IMAD.HI.U32 R0, R2, R4, RZ ;  /* 0x0000000402008227 */ /* 0x000fe800078e00ff */
[----:B------:R-:W-:Y:S01]  /*4420*/  IMAD R12, R40, R12, R8 ;  /* 0x0000000c280c7224 */ /* 0x000fe200078e0208 */
[----:B------:R-:W-:Y:S04]  /*4430*/  @!P0 SHF.R.U32.HI R0, RZ, R5, R0 ;  /* 0x00000005ff008219 */ /* 0x000fe80000011600 */
[----:B------:R-:W-:Y:S04]  /*4440*/  @!P0 SEL R0, R2, R0, !P2 ;  /* 0x0000000002008207 */ /* 0x000fe80005000000 */
[----:B------:R-:W-:Y:S01]  /*4450*/  @!P0 IADD3 R13, PT, PT, R13, -R0, RZ ;  /* 0x800000000d0d8210 */ /* 0x000fe20007ffe0ff */
[----:B------:R-:W-:Y:S01]  /*4460*/  @!P0 IMAD R0, R9, R12, R0 ;  /* 0x0000000c09008224 */ /* 0x000fe200078e0200 */
[----:B------:R-:W-:Y:S01]  /*4470*/  IADD3 R9, PT, PT, -R8, RZ, RZ ;  /* 0x000000ff08097210 */ /* 0x000fe20007ffe1ff */
[--C-:B------:R-:W-:Y:S02]  /*4480*/  IMAD.MOV R12, RZ, RZ, -R2.reuse ;  /* 0x000000ffff0c7224 */ /* 0x100fe400078e0a02 */
[----:B------:R-:W-:Y:S02]  /*4490*/  @!P0 IMAD R8, R13, R40, R2 ;  /* 0x000000280d088224 */ /* 0x000fe400078e0202 */
[----:B------:R-:W-:Y:S02]  /*44a0*/  @!P0 IMAD.MOV.U32 R2, RZ, RZ, R0 ;  /* 0x000000ffff028224 */ /* 0x000fe400078e0000 */
[----:B------:R-:W-:Y:S02]  /*44b0*/  IMAD R11, R3, R12, R11 ;  /* 0x0000000c030b7224 */ /* 0x000fe400078e020b */
[----:B------:R-:W-:Y:S02]  /*44c0*/  IMAD R10, R6, R9, R10 ;  /* 0x00000009060a7224 */ /* 0x000fe400078e020a */
[----:B------:R-:W-:Y:S02]  /*44d0*/  IMAD R11, R2, R3, R11 ;  /* 0x00000003020b7224 */ /* 0x000fe400078e020b */
[----:B------:R-:W-:Y:S02]  /*44e0*/  IMAD R10, R8, R6, R10 ;  /* 0x00000006080a7224 */ /* 0x000fe400078e020a */
.L_x_86:
[----:B------:R-:W-:Y:S05]  /*44f0*/  BRA.U UP1, `(.L_x_87) ;  /* 0x0000000101107547 */ /* 0x000fea000b800000 */
[----:B------:R-:W-:Y:S04]  /*4500*/  MOV R2, UR7 ;  /* 0x0000000700027c02 */ /* 0x000fe80008000f00 */
[----:B------:R-:W-:Y:S04]  /*4510*/  SHF.L.U32 R2, R2, 0x1f, RZ ;  /* 0x0000001f02027819 */ /* 0x000fe800000006ff */
[----:B------:R-:W2:Y:S02]  /*4520*/  SYNCS.PHASECHK.TRANS64.TRYWAIT P0, [UR6+0x68], R2 ;  /* 0x00006802ff0075a7 */ /* 0x000ea40008001106 */
[----:B--2---:R-:W-:Y:S05]  /*4530*/  @!P0 BRA `(.L_x_88) ;  /* 0x0000003c003c8947 */ /* 0x004fea0003800000 */
.L_x_87:
[----:B------:R-:W-:Y:S02]  /*4540*/  R2UR UR11, R14 ;  /* 0x000000000e0b72ca */ /* 0x000fe400000e0000 */
[----:B------:R-:W-:Y:S02]  /*4550*/  R2UR UR10, R15 ;  /* 0x000000000f0a72ca */ /* 0x000fe400000e0000 */
[----:B------:R-:W-:Y:S04]  /*4560*/  ISETP.NE.U32.AND P2, PT, RZ, UR4, PT ;  /* 0x00000004ff007c0c */ /* 0x000fe8000bf45070 */
[----:B------:R-:W-:Y:S05]  /*4570*/  ISETP.NE.AND.EX P2, PT, RZ, UR5, PT, P2 ;  /* 0x00000005ff007c0c */ /* 0x000fea000bf45320 */
[----:B------:R-:W-:Y:S02]  /*4580*/  USHF.L.U32 UR11, UR11, 0x7, URZ ;  /* 0x000000070b0b7899 */ /* 0x000fe400080006ff */
[----:B------:R-:W-:Y:S01]  /*4590*/  USHF.L.U32 UR10, UR10, 0x6, URZ ;  /* 0x000000060a0a7899 */ /* 0x000fe200080006ff */
[----:B------:R-:W-:Y:S11]  /*45a0*/  BRA.U !UP4, `(.L_x_89) ;  /* 0x000000010c347547 */ /* 0x000ff6000b800000 */
[----:B------:R-:W-:Y:S01]  /*45b0*/  UPLOP3.LUT UP0, UPT, UPT, UPT, UP3, 0x80, 0x8 ;  /* 0x000000000008789c */ /* 0x000fe20003f0f030 */
[----:B--2---:R-:W-:Y:S02]  /*45c0*/  HFMA2 R0, -RZ, RZ, 0, 5.9604644775390625e-08 ;  /* 0x00000001ff007431 */ /* 0x004fe400000001ff */
[----:B------:R-:W-:Y:S03]  /*45d0*/  IMAD.MOV.U32 R92, RZ, RZ, 0x1 ;  /* 0x00000001ff5c7424 */ /* 0x000fe600078e00ff */
[----:B------:R-:W-:Y:S05]  /*45e0*/  PLOP3.LUT P0, PT, PT, PT, UP0, 0x80, 0x8 ;  /* 0x000000000008781c */ /* 0x000fea0003f0f008 */
[----:B------:R-:W2:Y:S01]  /*45f0*/  @UP0 LDCU.64 UR14, c[0x0][0x888] ;  /* 0x00011100ff0e07ac */ /* 0x000ea20008000a00 */
[----:B------:R-:W-:Y:S07]  /*4600*/  @UP0 UIMAD UR8, UR36, UR4, URZ ;  /* 0x00000004240802a4 */ /* 0x000fee000f8e02ff */
[----:B------:R-:W-:Y:S01]  /*4610*/  @!P0 PRMT R92, R0, 0x7610, R92 ;  /* 0x00007610005c8816 */ /* 0x000fe2000000005c */
[----:B--2---:R-:W-:Y:S03]  /*4620*/  @UP0 UIMAD.WIDE UR14, UR8, 0x4, UR14 ;  /* 0x00000004080e08a5 */ /* 0x004fe6000f8e020e */
[----:B------:R-:W2:Y:S03]  /*4630*/  @!UP0 LDCU UR8, c[0x0][0x880] ;  /* 0x00011000ff0887ac */ /* 0x000ea60008000800 */
[----:B------:R-:W-:Y:S01]  /*4640*/  IMAD.U32 R8, RZ, RZ, UR14 ;  /* 0x0000000eff087e24 */ /* 0x000fe2000f8e00ff */
[----:B------:R-:W-:Y:S05]  /*4650*/  MOV R9, UR15 ;  /* 0x0000000f00097c02 */ /* 0x000fea0008000f00 */
[----:B-----5:R4:W5:Y:S02]  /*4660*/  @P0 LDG.E R49, desc[UR46][R8.64] ;  /* 0x0000002e08310981 */ /* 0x020964000c1e1900 */
[----:B--2-4-:R-:W-:Y:S07]  /*4670*/  @!P0 IMAD.U32 R49, RZ, RZ, UR8 ;  /* 0x00000008ff318e24 */ /* 0x014fee000f8e00ff */
.L_x_89:
[----:B-----5:R-:W-:Y:S01]  /*4680*/  @!P2 FSETP.EQ.AND P0, PT, R49, RZ, PT ;  /* 0x000000ff3100a20b */ /* 0x020fe20003f02000 */
[----:B------:R-:W-:Y:S01]  /*4690*/  @!UPT UIADD3 URZ, UPT, UPT, URZ, URZ, URZ ;  /* 0x000000fffffff290 */ /* 0x000fe2000fffe0ff */
[----:B------:R-:W-:Y:S11]  /*46a0*/  @!P2 BRA `(.L_x_90) ;  /* 0x000000000014a947 */ /* 0x000ff60003800000 */
[----:B------:R-:W-:Y:S02]  /*46b0*/  LOP3.LUT P2, RZ, R92, 0xff, RZ, 0xc0, !PT ;  /* 0x000000ff5cff7812 */ /* 0x000fe4000784c0ff */
[----:B------:R-:W-:Y:S04]  /*46c0*/  PLOP3.LUT P0, PT, PT, PT, UP0, 0x80, 0x8 ;  /* 0x000000000008781c */ /* 0x000fe80003f0f008 */
[----:B------:R-:W-:Y:S07]  /*46d0*/  PLOP3.LUT P0, PT, P0, PT, PT, 0x8, 0x80 ;  /* 0x000000000080781c */ /* 0x000fee000070e170 */
[----:B------:R-:W-:Y:S11]  /*46e0*/  @P2 FSETP.EQ.AND P0, PT, R49, RZ, PT ;  /* 0x000000ff3100220b */ /* 0x000ff60003f02000 */
[----:B------:R-:W-:Y:S02]  /*46f0*/  @!UPT UIADD3 URZ, UPT, UPT, URZ, URZ, URZ ;  /* 0x000000fffffff290 */ /* 0x000fe4000fffe0ff */
.L_x_90:
[----:B------:R-:W-:Y:S01]  /*4700*/  ULEA UR15, UR13, UR6, 0x3 ;  /* 0x000000060d0f7291 */ /* 0x000fe2000f8e18ff */
[----:B------:R-:W-:Y:S02]  /*4710*/  SHF.L.U32 R9, R29, 0x1f, RZ ;  /* 0x0000001f1d097819 */ /* 0x000fe400000006ff */
[----:B------:R-:W-:Y:S04]  /*4720*/  ELECT P4, URZ, PT ;  /* 0x0000000000ff782f */ /* 0x000fe80003880000 */
[----:B------:R-:W-:Y:S02]  /*4730*/  PLOP3.LUT P4, PT, P0, P4, PT, 0xf2, 0x2f ;  /* 0x00000000002f781c */ /* 0x000fe40000789e72 */
[----:B------:R-:W4:Y:S11]  /*4740*/  SYNCS.PHASECHK.TRANS64.TRYWAIT P2, [UR15+0x48], R9 ;  /* 0x00004809ff0075a7 */ /* 0x000f36000804110f */
[----:B-1----:R-:W-:Y:S05]  /*4750*/  @!P4 IADD3 R8, P0, PT, R30, 0x580, RZ ;  /* 0x000005801e08c810 */ /* 0x002fea0007f1e0ff */
[----:B--2---:R-:W-:Y:S01]  /*4760*/  @!P4 IMAD.X R2, RZ, RZ, R31, P0 ;  /* 0x000000ffff02c224 */ /* 0x004fe200000e061f */
[----:B----4-:R-:W-:Y:S07]  /*4770*/  @!P2 BRA `(.L_x_91) ;  /* 0x0000003800c4a947 */ /* 0x010fee0003800000 */
.L_x_163:
[----:B------:R-:W2:Y:S01]  /*4780*/  LDC.64 R12, c[0x0][0xb18] ;  /* 0x0002c600ff0c7b82 */ /* 0x000ea20000000a00 */
[----:B------:R-:W-:Y:S01]  /*4790*/  @!P4 R2UR UR8, R2 ;  /* 0x000000000208c2ca */ /* 0x000fe200000e0000 */
[----:B------:R-:W-:Y:S01]  /*47a0*/  VOTEU.ALL UP2, P4 ;  /* 0x0000000000ff7886 */ /* 0x000fe20002040000 */
[----:B------:R-:W-:Y:S01]  /*47b0*/  @!P4 R2UR UR9, R8 ;  /* 0x000000000809c2ca */ /* 0x000fe200000e0000 */
[----:B------:R-:W-:Y:S01]  /*47c0*/  VOTEU.ALL UP1, P4 ;  /* 0x0000000000ff7886 */ /* 0x000fe20002020000 */
[----:B-1----:R-:W-:Y:S03]  /*47d0*/  @!P4 IMAD.MOV.U32 R0, RZ, RZ, 0x2000 ;  /* 0x00002000ff00c424 */ /* 0x002fe600078e00ff */
[----:B------:R-:W1:Y:S01]  /*47e0*/  @!P1 LDC R2, c[0x0][0xb0c] ;  /* 0x0002c300ff029b82 */ /* 0x000e620000000800 */
[----:B------:R-:W-:Y:S01]  /*47f0*/  UMOV UR20, 0x0 ;  /* 0x0000000000147882 */ /* 0x000fe20000000000 */
[----:B------:R-:W-:Y:S01]  /*4800*/  UMOV UR21, 0x10000000 ;  /* 0x1000000000157882 */ /* 0x000fe20000000000 */
[----:B------:R-:W-:Y:S01]  /*4810*/  UMOV UR12, UR36 ;  /* 0x00000024000c7c82 */ /* 0x000fe20008000000 */
[----:B------:R-:W-:Y:S01]  /*4820*/  UIADD3 UR14, UPT, UPT, UR13, 0x1, URZ ;  /* 0x000000010d0e7890 */ /* 0x000fe2000fffe0ff */
[----:B------:R-:W-:Y:S01]  /*4830*/  @P3 SHF.R.U32.HI R26, RZ, 0x10, R21 ;  /* 0x00000010ff1a3819 */ /* 0x000fe20000011615 */
[----:B------:R-:W-:Y:S02]  /*4840*/  VIADD R28, R28, 0x1 ;  /* 0x000000011c1c7836 */ /* 0x000fe40000000000 */
[----:B------:R-:W-:Y:S01]  /*4850*/  IMAD.U32 R9, RZ, RZ, UR8 ;  /* 0x00000008ff097e24 */ /* 0x000fe2000f8e00ff */
[----:B------:R-:W-:Y:S01]  /*4860*/  @!UP2 ULEA UR8, UR13, UR6, 0xd ;  /* 0x000000060d08a291 */ /* 0x000fe2000f8e68ff */
[----:B------:R-:W-:Y:S01]  /*4870*/  IMAD.U32 R8, RZ, RZ, UR9 ;  /* 0x00000009ff087e24 */ /* 0x000fe2000f8e00ff */
[----:B------:R-:W-:Y:S02]  /*4880*/  UIADD3 UR9, UPT, UPT, UR15, 0x30, URZ ;  /* 0x000000300f097890 */ /* 0x000fe4000fffe0ff */
[----:B------:R-:W-:Y:S01]  /*4890*/  @!P4 R2UR UR19, R9 ;  /* 0x000000000913c2ca */ /* 0x000fe200000e0000 */
[----:B------:R-:W-:Y:S01]  /*48a0*/  @!UP2 UIADD3 UR8, UPT, UPT, UR8, 0x200, URZ ;  /* 0x000002000808a890 */ /* 0x000fe2000fffe0ff */
[----:B------:R-:W-:Y:S01]  /*48b0*/  @!P4 R2UR UR18, R8 ;  /* 0x000000000812c2ca */ /* 0x000fe200000e0000 */
[----:B------:R-:W-:Y:S01]  /*48c0*/  UISETP.NE.AND UP5, UPT, UR14, 0x3, UPT ;  /* 0x000000030e00788c */ /* 0x000fe2000bfa5270 */
[----:B------:R-:W4:Y:S01]  /*48d0*/  LDC.64 R8, c[0x0][0xb10] ;  /* 0x0002c400ff087b82 */ /* 0x000f220000000a00 */
[----:B------:R-:W-:Y:S02]  /*48e0*/  UPRMT UR16, UR37, 0x654, UR9 ;  /* 0x0000065425107896 */ /* 0x000fe40008000009 */
[----:B------:R-:W-:Y:S02]  /*48f0*/  USEL UR17, URZ, 0x1, UP5 ;  /* 0x00000001ff117887 */ /* 0x000fe4000a800000 */
[----:B------:R-:W-:Y:S04]  /*4900*/  USEL UR14, UR14, URZ, UP5 ;  /* 0x000000ff0e0e7287 */ /* 0x000fe8000a800000 */
[----:B------:R-:W-:Y:S01]  /*4910*/  ULEA UR13, UR14, UR6, 0x3 ;  /* 0x000000060e0d7291 */ /* 0x000fe2000f8e18ff */
[----:B------:R-:W-:Y:S01]  /*4920*/  LOP3.LUT R29, R29, UR17, RZ, 0x3c, !PT ;  /* 0x000000111d1d7c12 */ /* 0x000fe2000f8e3cff */
[----:B------:R1:W-:Y:S01]  /*4930*/  @!UP1 UTMALDG.3D [UR8], [UR18], desc[UR20] ;  /* 0x00001408120095b4 */ /* 0x0003e20008011000 */
[----:B------:R5:W-:Y:S02]  /*4940*/  @!P4 SYNCS.ARRIVE.TRANS64.RED.A0TR RZ, [UR15+0x30], R0 ;  /* 0x00003000ffffc9a7 */ /* 0x000be4000830040f */
[----:B------:R-:W-:Y:S01]  /*4950*/  SHF.L.U32 R14, R29, 0x1f, RZ ;  /* 0x0000001f1d0e7819 */ /* 0x000fe200000006ff */
[C---:B----4-:R-:W-:Y:S01]  /*4960*/  @!P1 IMAD.HI.U32 R8, R11.reuse, R8, RZ ;  /* 0x000000080b089227 */ /* 0x050fe200078e00ff */
[----:B--2---:R-:W-:Y:S02]  /*4970*/  @!P1 ISETP.NE.AND P0, PT, R12, 0x1, PT ;  /* 0x000000010c00980c */ /* 0x004fe40003f05270 */
[----:B-1----:R-:W-:Y:S01]  /*4980*/  @!P1 ISETP.NE.AND P2, PT, R2, 0x1, PT ;  /* 0x000000010200980c */ /* 0x002fe20003f45270 */
[----:B------:R-:W-:Y:S01]  /*4990*/  SYNCS.ARRIVE.TRANS64.RED.A1T0 RZ, [UR16], RZ ;  /* 0x000000ffffff79a7 */ /* 0x000fe20008100410 */
[C---:B------:R-:W-:Y:S01]  /*49a0*/  @!P1 IMAD.HI.U32 R13, R10.reuse, R13, RZ ;  /* 0x0000000d0a0d9227 */ /* 0x040fe200078e00ff */
[----:B------:R-:W-:Y:S04]  /*49b0*/  @!P1 SHF.R.U32.HI R8, RZ, R9, R8 ;  /* 0x00000009ff089219 */ /* 0x000fe80000011608 */
[----:B------:R-:W-:Y:S01]  /*49c0*/  @!P1 SEL R8, R11, R8, !P2 ;  /* 0x000000080b089207 */ /* 0x000fe20005000000 */
[----:B------:R-:W1:Y:S01]  /*49d0*/  SYNCS.PHASECHK.TRANS64.TRYWAIT P5, [UR13+0x48], R14 ;  /* 0x0000480eff0075a7 */ /* 0x000e6200080a110d */
[----:B-----5:R-:W2:Y:S02]  /*49e0*/  @!P1 LDC R0, c[0x0][0xb20] ;  /* 0x0002c800ff009b82 */ /* 0x020ea40000000800 */
[----:B--2---:R-:W-:Y:S04]  /*49f0*/  @!P1 SHF.R.U32.HI R0, RZ, R0, R13 ;  /* 0x00000000ff009219 */ /* 0x004fe8000001160d */
[----:B------:R-:W-:Y:S05]  /*4a00*/  @!P1 SEL R9, R10, R0, !P0 ;  /* 0x000000000a099207 */ /* 0x000fea0004000000 */
[----:B------:R-:W-:Y:S02]  /*4a10*/  @!P1 IMAD.IADD R0, R9, 0x1, -R8 ;  /* 0x0000000109009824 */ /* 0x000fe400078e0a08 */
[----:B------:R-:W-:Y:S02]  /*4a20*/  @!P1 IMAD.IADD R8, R8, 0x1, -R9 ;  /* 0x0000000108089824 */ /* 0x000fe400078e0a09 */
[----:B------:R-:W-:Y:S02]  /*4a30*/  @!P1 IMAD R11, R0, R2, R11 ;  /* 0x00000002000b9224 */ /* 0x000fe400078e020b */
[----:B------:R-:W-:Y:S01]  /*4a40*/  @!P1 IMAD R10, R8, R12, R10 ;  /* 0x0000000c080a9224 */ /* 0x000fe200078e020a */
[----:B-1----:R-:W-:Y:S06]  /*4a50*/  @!P5 BRA `(.L_x_92) ;  /* 0x000000380024d947 */ /* 0x002fec0003800000 */
.L_x_165:
[----:B------:R-:W-:Y:S01]  /*4a60*/  @!P4 IADD3 R2, P0, PT, R30, 0x580, RZ ;  /* 0x000005801e02c810 */ /* 0x000fe20007f1e0ff */
[----:B------:R-:W-:Y:S01]  /*4a70*/  UMOV UR18, 0x0 ;  /* 0x0000000000127882 */ /* 0x000fe20000000000 */
[----:B------:R-:W-:Y:S01]  /*4a80*/  UMOV UR19, 0x10000000 ;  /* 0x1000000000137882 */ /* 0x000fe20000000000 */
[----:B------:R-:W-:Y:S01]  /*4a90*/  VOTEU.ALL UP1, P4 ;  /* 0x0000000000ff7886 */ /* 0x000fe20002020000 */
[----:B------:R-:W-:Y:S01]  /*4aa0*/  @!P4 R2UR UR9, R2 ;  /* 0x000000000209c2ca */ /* 0x000fe200000e0000 */
[----:B-1----:R-:W-:Y:S01]  /*4ab0*/  @!P4 IMAD.X R0, RZ, RZ, R31, P0 ;  /* 0x000000ffff00c224 */ /* 0x002fe200000e061f */
[----:B------:R-:W-:Y:S01]  /*4ac0*/  UMOV UR12, UR36 ;  /* 0x00000024000c7c82 */ /* 0x000fe20008000000 */
[----:B------:R-:W-:Y:S01]  /*4ad0*/  @P3 R2UR UR36, R26 ;  /* 0x000000001a2432ca */ /* 0x000fe200000e0000 */
[----:B------:R-:W-:Y:S01]  /*4ae0*/  @!UP1 ULEA UR15, UR14, UR6, 0xd ;  /* 0x000000060e0f9291 */ /* 0x000fe2000f8e68ff */
[----:B------:R-:W-:Y:S01]  /*4af0*/  ISETP.NE.AND P0, PT, R28, 0x2, PT ;  /* 0x000000021c00780c */ /* 0x000fe20003f05270 */
[----:B------:R-:W-:Y:S01]  /*4b00*/  @!UP1 UIADD3 UR10, UPT, UPT, UR10, 0x20, URZ ;  /* 0x000000200a0a9890 */ /* 0x000fe2000fffe0ff */
[----:B------:R-:W-:Y:S01]  /*4b10*/  @!P4 R2UR UR8, R0 ;  /* 0x000000000008c2ca */ /* 0x000fe200000e0000 */
[----:B------:R-:W-:Y:S01]  /*4b20*/  IMAD.IADD R15, R10, 0x1, R90 ;  /* 0x000000010a0f7824 */ /* 0x000fe200078e025a */
[----:B------:R-:W-:Y:S01]  /*4b30*/  SEL R0, RZ, 0x1, P0 ;  /* 0x00000001ff007807 */ /* 0x000fe20000000000 */
[----:B------:R-:W-:Y:S01]  /*4b40*/  IMAD.IADD R14, R11, 0x1, R91 ;  /* 0x000000010b0e7824 */ /* 0x000fe200078e025b */
[----:B------:R-:W-:Y:S02]  /*4b50*/  SEL R28, R28, RZ, P0 ;  /* 0x000000ff1c1c7207 */ /* 0x000fe40000000000 */
[----:B------:R-:W-:Y:S01]  /*4b60*/  IMAD.U32 R8, RZ, RZ, UR9 ;  /* 0x00000009ff087e24 */ /* 0x000fe2000f8e00ff */
[----:B------:R-:W-:Y:S01]  /*4b70*/  UIADD3 UR9, UPT, UPT, UR13, 0x30, URZ ;  /* 0x000000300d097890 */ /* 0x000fe2000fffe0ff */
[----:B------:R-:W-:Y:S03]  /*4b80*/  LOP3.LUT R27, R27, R0, RZ, 0x3c, !PT ;  /* 0x000000001b1b7212 */ /* 0x000fe600078e3cff */
[----:B------:R-:W-:Y:S02]  /*4b90*/  @!P4 R2UR UR16, R8 ;  /* 0x000000000810c2ca */ /* 0x000fe400000e0000 */
[----:B------:R-:W-:Y:S01]  /*4ba0*/  IMAD.U32 R9, RZ, RZ, UR8 ;  /* 0x00000008ff097e24 */ /* 0x000fe2000f8e00ff */
[----:B------:R-:W-:Y:S01]  /*4bb0*/  @!UP1 UIADD3 UR8, UPT, UPT, UR15, 0x200, URZ ;  /* 0x000002000f089890 */ /* 0x000fe2000fffe0ff */
[----:B------:R-:W-:Y:S01]  /*4bc0*/  VOTEU.ALL UP1, P4 ;  /* 0x0000000000ff7886 */ /* 0x000fe20002020000 */
[----:B------:R-:W-:Y:S02]  /*4bd0*/  UPRMT UR15, UR37, 0x654, UR9 ;  /* 0x00000654250f7896 */ /* 0x000fe40008000009 */
[----:B------:R-:W-:Y:S11]  /*4be0*/  @!P4 R2UR UR17, R9 ;  /* 0x000000000911c2ca */ /* 0x000ff600000e0000 */
[----:B------:R-:W-:Y:S02]  /*4bf0*/  @!UPT UIADD3 URZ, UPT, UPT, URZ, URZ, URZ ;  /* 0x000000fffffff290 */ /* 0x000fe4000fffe0ff */
[----:B------:R2:W-:Y:S01]  /*4c00*/  @!UP1 UTMALDG.3D [UR8], [UR16], desc[UR18] ;  /* 0x00001208100095b4 */ /* 0x0005e20008011000 */
[----:B------:R2:W-:Y:S01]  /*4c10*/  @!P4 SYNCS.ARRIVE.TRANS64.RED.A0TR RZ, [UR13+0x30], R25 ;  /* 0x00003019ffffc9a7 */ /* 0x0005e2000830040d */
[----:B------:R-:W-:Y:S04]  /*4c20*/  UIADD3 UR13, UPT, UPT, UR14, 0x1, URZ ;  /* 0x000000010e0d7890 */ /* 0x000fe8000fffe0ff */
[----:B------:R-:W-:Y:S04]  /*4c30*/  UISETP.NE.AND UP1, UPT, UR13, 0x3, UPT ;  /* 0x000000030d00788c */ /* 0x000fe8000bf25270 */
[----:B------:R-:W-:Y:S02]  /*4c40*/  USEL UR14, URZ, 0x1, UP1 ;  /* 0x00000001ff0e7887 */ /* 0x000fe40008800000 */
[----:B------:R-:W-:Y:S02]  /*4c50*/  USEL UR13, UR13, URZ, UP1 ;  /* 0x000000ff0d0d7287 */ /* 0x000fe40008800000 */
[----:B------:R-:W-:Y:S02]  /*4c60*/  UPLOP3.LUT UP1, UPT, UPT, UPT, UPT, 0x80, 0x8 ;  /* 0x000000000008789c */ /* 0x000fe40003f2f070 */
[----:B------:R-:W-:Y:S01]  /*4c70*/  LOP3.LUT R29, R29, UR14, RZ, 0x3c, !PT ;  /* 0x0000000e1d1d7c12 */ /* 0x000fe2000f8e3cff */
[----:B------:R-:W-:Y:S01]  /*4c80*/  SYNCS.ARRIVE.TRANS64.RED.A1T0 RZ, [UR15], RZ ;  /* 0x000000ffffff79a7 */ /* 0x000fe2000810040f */
[----:B------:R-:W-:Y:S07]  /*4c90*/  @P3 BRA `(.L_x_93) ;  /* 0xfffffff4001c3947 */ /* 0x000fee000383ffff */
[----:B------:R-:W-:Y:S01]  /*4ca0*/  UIADD3 UR6, UPT, UPT, UR6, 0x48, URZ ;  /* 0x0000004806067890 */ /* 0x000fe2000fffe0ff */
[----:B------:R-:W-:-:S03]  /*4cb0*/  SHF.L.U32 R2, R29, 0x1f, RZ ;  /* 0x0000001f1d027819 */ /* 0x000fc600000006ff */
[----:B------:R-:W-:-:S09]  /*4cc0*/  ULEA UR4, UR13, UR6, 0x3 ;  /* 0x000000060d047291 */ /* 0x000fd2000f8e18ff */
[----:B------:R-:W1:Y:S02]  /*4cd0*/  SYNCS.PHASECHK.TRANS64.TRYWAIT P0, [UR4], R2 ;  /* 0x00000002ff0075a7 */ /* 0x000e640008001104 */
[----:B-1----:R-:W-:Y:S05]  /*4ce0*/  @!P0 BRA `(.L_x_94) ;  /* 0x0000003400988947 */ /* 0x002fea0003800000 */
.L_x_167:
        /* <DEDUP_REMOVED lines=9> */
.L_x_169:
[----:B------:R-:W-:-:S04]  /*4d80*/  UIADD3 UR5, UPT, UPT, UR5, 0x1, URZ ;  /* 0x0000000105057890 */ /* 0x000fc8000fffe0ff */
[----:B------:R-:W-:-:S04]  /*4d90*/  UISETP.NE.AND UP0, UPT, UR5, 0x3, UPT ;  /* 0x000000030500788c */ /* 0x000fc8000bf05270 */
[----:B------:R-:W-:Y:S02]  /*4da0*/  USEL UR4, URZ, 0x1, UP0 ;  /* 0x00000001ff047887 */ /* 0x000fe40008000000 */
[----:B------:R-:W-:-:S04]  /*4db0*/  USEL UR5, UR5, URZ, UP0 ;  /* 0x000000ff05057287 */ /* 0x000fc80008000000 */
[----:B------:R-:W-:Y:S01]  /*4dc0*/  ULEA UR5, UR5, UR6, 0x3 ;  /* 0x0000000605057291 */ /* 0x000fe2000f8e18ff */
[----:B-1----:R-:W-:-:S04]  /*4dd0*/  LOP3.LUT R2, R29, UR4, RZ, 0x3c, !PT ;  /* 0x000000041d027c12 */ /* 0x002fc8000f8e3cff */
[----:B------:R-:W-:Y:S01]  /*4de0*/  SHF.L.U32 R2, R2, 0x1f, RZ ;  /* 0x0000001f02027819 */ /* 0x000fe200000006ff */
[----:B------:R-:W-:-:S07]  /*4df0*/  IMAD.U32 R0, RZ, RZ, UR5 ;  /* 0x00000005ff007e24 */ /* 0x000fce000f8e00ff */
.L_x_96:
[----:B-1----:R1:W4:Y:S02]  /*4e00*/  SYNCS.PHASECHK.TRANS64.TRYWAIT P0, [R0+URZ], R2 ;  /* 0x00000002000075a7 */ /* 0x00232400080011ff */
[----:B----4-:R-:W-:Y:S05]  /*4e10*/  @!P0 NANOSLEEP.SYNCS 0x989680 ;  /* 0x009896800000895d */ /* 0x010fea0003900000 */
[----:B------:R-:W4:Y:S02]  /*4e20*/  @!P0 SYNCS.PHASECHK.TRANS64 P0, [R0+URZ], R2 ;  /* 0x00000002000085a7 */ /* 0x000f2400080010ff */
[----:B--2-4-:R-:W-:Y:S05]  /*4e30*/  @P0 EXIT ;  /* 0x000000000000094d */ /* 0x014fea0003800000 */
[----:B------:R-:W-:Y:S05]  /*4e40*/  BRA `(.L_x_96) ;  /* 0xfffffffc00ec7947 */ /* 0x000fea000383ffff */
.L_x_84:
[----:B------:R-:W-:-:S06]  /*4e50*/  UISETP.GE.AND UP1, UPT, UR10, 0x4, UPT ;  /* 0x000000040a00788c */ /* 0x000fcc000bf26270 */
[----:B------:R-:W-:-:S13]  /*4e60*/  PLOP3.LUT P0, PT, PT, PT, UP1, 0x80, 0x8 ;  /* 0x000000000008781c */ /* 0x000fda0003f0f018 */
[----:B------:R-:W-:Y:S05]  /*4e70*/  @!P0 EXIT ;  /* 0x000000000000894d */ /* 0x000fea0003800000 */
[----:B------:R-:W-:Y:S01]  /*4e80*/  BAR.SYNC.DEFER_BLOCKING 0x6, 0xa0 ;  /* 0x0182800000007b1d */ /* 0x000fe20000010000 */
[C---:B------:R-:W-:Y:S01]  /*4e90*/  IMAD.SHL.U32 R2, R97.reuse, 0x20, RZ ;  /* 0x0000002061027824 */ /* 0x040fe200078e00ff */
[C---:B------:R-:W-:Y:S01]  /*4ea0*/  LOP3.LUT R98, R97.reuse, 0x2, RZ, 0xc0, !PT ;  /* 0x0000000261627812 */ /* 0x040fe200078ec0ff */
[C---:B------:R-:W-:Y:S01]  /*4eb0*/  IMAD.SHL.U32 R103, R97.reuse, 0x4, RZ ;  /* 0x0000000461677824 */ /* 0x040fe200078e00ff */
[C---:B------:R-:W-:Y:S01]  /*4ec0*/  LOP3.LUT R104, R97.reuse, 0x60, RZ, 0xc0, !PT ;  /* 0x0000006061687812 */ /* 0x040fe200078ec0ff */
[C---:B------:R-:W-:Y:S01]  /*4ed0*/  IMAD.U32 R46, R97.reuse, 0x10000, RZ ;  /* 0x00010000612e7824 */ /* 0x040fe200078e00ff */
[----:B------:R-:W-:Y:S02]  /*4ee0*/  UMOV UR48, 0x400 ;  /* 0x0000040000307882 */ /* 0x000fe40000000000 */
[----:B------:R-:W1:Y:S01]  /*4ef0*/  LDC R95, c[0x0][0x370] ;  /* 0x0000dc00ff5f7b82 */ /* 0x000e620000000800 */
[----:B------:R-:W-:Y:S01]  /*4f00*/  ULEA UR48, UR37, UR48, 0x18 ;  /* 0x0000003025307291 */ /* 0x000fe2000f8ec0ff */
[----:B------:R-:W-:Y:S01]  /*4f10*/  LOP3.LUT R3, R2, 0xc0, RZ, 0xc0, !PT ;  /* 0x000000c002037812 */ /* 0x000fe200078ec0ff */
[----:B------:R-:W-:Y:S01]  /*4f20*/  IMAD.MOV.U32 R45, RZ, RZ, RZ ;  /* 0x000000ffff2d7224 */ /* 0x000fe200078e00ff */
[----:B------:R-:W-:Y:S01]  /*4f30*/  LOP3.LUT R97, R97, 0x4, RZ, 0xc0, !PT ;  /* 0x0000000461617812 */ /* 0x000fe200078ec0ff */
[----:B------:R-:W-:Y:S01]  /*4f40*/  UIADD3 UR52, UPT, UPT, UR48, 0x200, URZ ;  /* 0x0000020030347890 */ /* 0x000fe2000fffe0ff */
[----:B------:R-:W-:-:S02]  /*4f50*/  LOP3.LUT R103, R3, 0x18, R103, 0xf8, !PT ;  /* 0x0000001803677812 */ /* 0x000fc400078ef867 */
[----:B------:R-:W-:Y:S01]  /*4f60*/  CS2R R100, SRZ ;  /* 0x0000000000647805 */ /* 0x000fe2000001ff00 */
[----:B------:R-:W2:Y:S01]  /*4f70*/  LDC R42, c[0x0][0xb0c] ;  /* 0x0002c300ff2a7b82 */ /* 0x000ea20000000800 */
[----:B------:R-:W-:Y:S01]  /*4f80*/  LOP3.LUT R46, R46, 0x600000, RZ, 0xc0, !PT ;  /* 0x006000002e2e7812 */ /* 0x000fe200078ec0ff */
[----:B------:R-:W-:Y:S01]  /*4f90*/  IMAD.MOV.U32 R108, RZ, RZ, RZ ;  /* 0x000000ffff6c7224 */ /* 0x000fe200078e00ff */
[----:B------:R-:W-:Y:S01]  /*4fa0*/  IADD3 R102, PT, PT, -R97, 0x2, RZ ;  /* 0x0000000261667810 */ /* 0x000fe20007ffe1ff */
[----:B------:R-:W-:Y:S01]  /*4fb0*/  IMAD.MOV R98, RZ, RZ, -R98 ;  /* 0x000000ffff627224 */ /* 0x000fe200078e0a62 */
[----:B------:R-:W-:Y:S01]  /*4fc0*/  LOP3.LUT R103, R103, 0xf20, R2, 0xf8, !PT ;  /* 0x00000f2067677812 */ /* 0x000fe200078ef802 */
[----:B------:R-:W-:Y:S01]  /*4fd0*/  IMAD.MOV R97, RZ, RZ, -R97 ;  /* 0x000000ffff617224 */ /* 0x000fe200078e0a61 */
[----:B------:R-:W3:Y:S01]  /*4fe0*/  LDCU.64 UR54, c[0x0][0x348] ;  /* 0x00006900ff3677ac */ /* 0x000ee20008000a00 */
[----:B------:R-:W4:Y:S01]  /*4ff0*/  LDC R93, c[0x0][0xb20] ;  /* 0x0002c800ff5d7b82 */ /* 0x000f220000000800 */
[----:B------:R-:W3:Y:S01]  /*5000*/  LDS R0, [UR48+0x120] ;  /* 0x00012030ff007984 */ /* 0x000ee20008000800 */
[----:B------:R-:W-:Y:S01]  /*5010*/  IMAD.SHL.U32 R102, R102, 0x10, RZ ;  /* 0x0000001066667824 */ /* 0x000fe200078e00ff */
[----:B------:R-:W-:Y:S01]  /*5020*/  LEA R103, R103, UR52, 0x1 ;  /* 0x0000003467677c11 */ /* 0x000fe2000f8e08ff */
[----:B------:R-:W-:Y:S01]  /*5030*/  UMOV UR51, 0x1 ;  /* 0x0000000100337882 */ /* 0x000fe20000000000 */
[----:B------:R-:W-:Y:S01]  /*5040*/  UMOV UR56, URZ ;  /* 0x000000ff00387c82 */ /* 0x000fe20008000000 */
[----:B------:R-:W1:Y:S02]  /*5050*/  LDCU.64 UR38, c[0x0][0x888] ;  /* 0x00011100ff2677ac */ /* 0x000e640008000a00 */
[----:B------:R-:W1:Y:S01]  /*5060*/  LDC R41, c[0x0][0xb30] ;  /* 0x0002cc00ff297b82 */ /* 0x000e620000000800 */
[----:B------:R-:W1:Y:S01]  /*5070*/  LDCU.64 UR44, c[0x0][0x890] ;  /* 0x00011200ff2c77ac */ /* 0x000e620008000a00 */
[----:B------:R-:W-:Y:S01]  /*5080*/  UMOV UR50, URZ ;  /* 0x000000ff00327c82 */ /* 0x000fe20008000000 */
[----:B------:R-:W-:-:S05]  /*5090*/  UMOV UR49, URZ ;  /* 0x000000ff00317c82 */ /* 0x000fca0008000000 */
[----:B------:R-:W1:Y:S08]  /*50a0*/  LDC.64 R88, c[0x0][0xb10] ;  /* 0x0002c400ff587b82 */ /* 0x000e700000000a00 */
[----:B------:R-:W1:Y:S08]  /*50b0*/  LDC.64 R38, c[0x0][0xb18] ;  /* 0x0002c600ff267b82 */ /* 0x000e700000000a00 */
[----:B------:R-:W1:Y:S08]  /*50c0*/  LDC.64 R36, c[0x0][0xb28] ;  /* 0x0002ca00ff247b82 */ /* 0x000e700000000a00 */
[----:B------:R-:W1:Y:S01]  /*50d0*/  LDC.64 R86, c[0x0][0x8b0] ;  /* 0x00022c00ff567b82 */ /* 0x000e620000000a00 */
[----:B---3--:R-:W-:-:S07]  /*50e0*/  IMAD.IADD R46, R0, 0x1, R46 ;  /* 0x00000001002e7824 */ /* 0x008fce00078e022e */
[----:B------:R-:W3:Y:S08]  /*50f0*/  LDC.64 R84, c[0x0][0x8a8] ;  /* 0x00022a00ff547b82 */ /* 0x000ef00000000a00 */
[----:B--2-4-:R-:W1:Y:S02]  /*5100*/  LDC R94, c[0x0][0x374] ;  /* 0x0000dd00ff5e7b82 */ /* 0x014e640000000800 */
.L_x_127:
[----:B------:R-:W-:Y:S02]  /*5110*/  LEA R0, R108, UR48, 0x3 ;  /* 0x000000306c007c11 */ /* 0x000fe4000f8e18ff */
[----:B------:R-:W-:Y:S02]  /*5120*/  SHF.L.U32 R2, R100, 0x1f, RZ ;  /* 0x0000001f64027819 */ /* 0x000fe400000006ff */
[----:B------:R-:W-:Y:S02]  /*5130*/  LEA R16, R108, UR48, 0x4 ;  /* 0x000000306c107c11 */ /* 0x000fe4000f8e20ff */
[----:B------:R-:W2:Y:S02]  /*5140*/  SYNCS.PHASECHK.TRANS64.TRYWAIT P0, [R0+URZ+0x70], R2 ;  /* 0x00007002000075a7 */ /* 0x000ea400080011ff */
[----:B--2---:R-:W-:Y:S05]  /*5150*/  @!P0 BRA `(.L_x_97) ;  /* 0x0000003000ac8947 */ /* 0x004fea0003800000 */
.L_x_170:
[----:B------:R-:W4:Y:S01]  /*5160*/  LDC.64 R10, c[0x0][0xb10] ;  /* 0x0002c400ff0a7b82 */ /* 0x000f220000000a00 */
[----:B------:R-:W3:Y:S01]  /*5170*/  LDS.128 R16, [R16+0x100] ;  /* 0x0001000010107984 */ /* 0x000ee20000000c00 */
[----:B-1----:R-:W-:Y:S01]  /*5180*/  ISETP.NE.AND P1, PT, R41, 0x1, PT ;  /* 0x000000012900780c */ /* 0x002fe20003f25270 */
[----:B--2---:R-:W-:Y:S01]  /*5190*/  VIADD R0, R0, 0x80 ;  /* 0x0000008000007836 */ /* 0x004fe20000000000 */
[----:B------:R-:W-:Y:S04]  /*51a0*/  ISETP.GE.AND P0, PT, R40, 0x1, PT ;  /* 0x000000012800780c */ /* 0x000fe80003f06270 */
[----:B------:R-:W1:Y:S01]  /*51b0*/  LDC.64 R8, c[0x0][0xb18] ;  /* 0x0002c600ff087b82 */ /* 0x000e620000000a00 */
[----:B------:R-:W-:Y:S01]  /*51c0*/  PRMT R0, RZ, 0x654, R0 ;  /* 0x00000654ff007816 */ /* 0x000fe20000000000 */
[----:B------:R-:W-:Y:S01]  /*51d0*/  @!PT LDS RZ, [RZ] ;  /* 0x00000000fffff984 */ /* 0x000fe20000000800 */
[----:B------:R-:W-:Y:S01]  /*51e0*/  @!PT LDS RZ, [RZ] ;  /* 0x00000000fffff984 */ /* 0x000fe20000000800 */
[----:B------:R-:W-:Y:S01]  /*51f0*/  @!PT LDS RZ, [RZ] ;  /* 0x00000000fffff984 */ /* 0x000fe20000000800 */
[----:B------:R-:W-:Y:S01]  /*5200*/  @!PT LDS RZ, [RZ] ;  /* 0x00000000fffff984 */ /* 0x000fe20000000800 */
[----:B------:R2:W-:Y:S06]  /*5210*/  MEMBAR.ALL.CTA ;  /* 0x0000000000007992 */ /* 0x0005ec0000008000 */
[----:B--2---:R-:W2:Y:S01]  /*5220*/  FENCE.VIEW.ASYNC.S ;  /* 0x00000000000073c6 */ /* 0x004ea20000000000 */
[----:B------:R-:W1:Y:S08]  /*5230*/  @!P1 LDC R12, c[0x0][0xb20] ;  /* 0x0002c800ff0c9b82 */ /* 0x000e700000000800 */
[----:B------:R-:W1:Y:S01]  /*5240*/  @!P1 LDC R7, c[0x0][0xb0c] ;  /* 0x0002c300ff079b82 */ /* 0x000e620000000800 */
[----:B--2---:R2:W-:Y:S01]  /*5250*/  SYNCS.ARRIVE.TRANS64.RED.A1T0 RZ, [R0+URZ], RZ ;  /* 0x000000ff00ff79a7 */ /* 0x0045e200081004ff */
[----:B---3--:R-:W-:Y:S04]  /*5260*/  LOP3.LUT P4, RZ, R18, 0x1, RZ, 0xc0, !PT ;  /* 0x0000000112ff7812 */ /* 0x008fe8000788c0ff */
[----:B------:R-:W-:Y:S09]  /*5270*/  P2R R105, PR, RZ, 0x10 ;  /* 0x00000010ff697803 */ /* 0x000ff20000000000 */
[----:B------:R-:W-:Y:S02]  /*5280*/  @P4 MOV R44, R16 ;  /* 0x00000010002c4202 */ /* 0x000fe40000000f00 */
[----:B------:R-:W-:Y:S01]  /*5290*/  @P4 LOP3.LUT R43, R17, 0xffff, RZ, 0xc0, !PT ;  /* 0x0000ffff112b4812 */ /* 0x000fe200078ec0ff */
[----:B--2-4-:R-:W-:Y:S06]  /*52a0*/  @!P0 BRA `(.L_x_98) ;  /* 0x0000000000a48947 */ /* 0x014fec0003800000 */
[----:B------:R-:W-:Y:S01]  /*52b0*/  IMAD.HI.U32 R0, R94, R39, RZ ;  /* 0x000000275e007227 */ /* 0x000fe200078e00ff */
[----:B------:R-:W-:Y:S02]  /*52c0*/  ISETP.NE.AND P0, PT, R38, 0x1, PT ;  /* 0x000000012600780c */ /* 0x000fe40003f05270 */
[----:B------:R-:W-:Y:S01]  /*52d0*/  ISETP.NE.AND P2, PT, R40, 0x1, PT ;  /* 0x000000012800780c */ /* 0x000fe20003f45270 */
[----:B------:R-:W-:Y:S01]  /*52e0*/  IMAD.HI.U32 R4, R95, R88, RZ ;  /* 0x000000585f047227 */ /* 0x000fe200078e00ff */
[----:B------:R-:W-:Y:S02]  /*52f0*/  SHF.R.U32.HI R0, RZ, R93, R0 ;  /* 0x0000005dff007219 */ /* 0x000fe40000011600 */
[----:B------:R-:W-:Y:S01]  /*5300*/  ISETP.NE.AND P3, PT, R42, 0x1, PT ;  /* 0x000000012a00780c */ /* 0x000fe20003f65270 */
[----:B------:R-:W-:Y:S01]  /*5310*/  IMAD.HI.U32 R6, R43, R39, RZ ;  /* 0x000000272b067227 */ /* 0x000fe200078e00ff */
[-C--:B------:R-:W-:Y:S02]  /*5320*/  SHF.R.U32.HI R4, RZ, R89.reuse, R4 ;  /* 0x00000059ff047219 */ /* 0x080fe40000011604 */
[----:B------:R-:W-:Y:S01]  /*5330*/  SEL R0, R94, R0, !P0 ;  /* 0x000000005e007207 */ /* 0x000fe20004000000 */
[----:B------:R-:W-:Y:S01]  /*5340*/  IMAD.HI.U32 R5, R44, R88, RZ ;  /* 0x000000582c057227 */ /* 0x000fe200078e00ff */
[----:B------:R-:W-:Y:S03]  /*5350*/  SEL R4, R95, R4, !P3 ;  /* 0x000000045f047207 */ /* 0x000fe60005800000 */
[-C--:B------:R-:W-:Y:S01]  /*5360*/  IMAD.HI.U32 R3, R0, R36.reuse, RZ ;  /* 0x0000002400037227 */ /* 0x080fe200078e00ff */
[----:B------:R-:W-:Y:S03]  /*5370*/  SHF.R.U32.HI R5, RZ, R89, R5 ;  /* 0x00000059ff057219 */ /* 0x000fe60000011605 */
[----:B------:R-:W-:Y:S01]  /*5380*/  IMAD.HI.U32 R2, R4, R36, RZ ;  /* 0x0000002404027227 */ /* 0x000fe200078e00ff */
[----:B------:R-:W-:Y:S02]  /*5390*/  @P2 SHF.R.U32.HI R0, RZ, R37, R3 ;  /* 0x00000025ff002219 */ /* 0x000fe40000011603 */
[----:B------:R-:W-:Y:S02]  /*53a0*/  SHF.R.U32.HI R3, RZ, R93, R6 ;  /* 0x0000005dff037219 */ /* 0x000fe40000011606 */
[----:B------:R-:W-:Y:S01]  /*53b0*/  @P2 SHF.R.U32.HI R4, RZ, R37, R2 ;  /* 0x00000025ff042219 */ /* 0x000fe20000011602 */
[----:B------:R-:W-:Y:S01]  /*53c0*/  IMAD R0, R40, R0, RZ ;  /* 0x0000000028007224 */ /* 0x000fe200078e02ff */
[----:B------:R-:W-:Y:S02]  /*53d0*/  SEL R3, R43, R3, !P0 ;  /* 0x000000032b037207 */ /* 0x000fe40004000000 */
[----:B------:R-:W-:Y:S01]  /*53e0*/  SEL R2, R44, R5, !P3 ;  /* 0x000000052c027207 */ /* 0x000fe20005800000 */
[----:B------:R-:W-:Y:S01]  /*53f0*/  IMAD R5, R40, R4, RZ ;  /* 0x0000000428057224 */ /* 0x000fe200078e02ff */
[C---:B------:R-:W-:Y:S01]  /*5400*/  ISETP.GE.AND P0, PT, R3.reuse, R0, PT ;  /* 0x000000000300720c */ /* 0x040fe20003f06270 */
[C---:B------:R-:W-:Y:S03]  /*5410*/  IMAD.HI.U32 R0, R3.reuse, R36, RZ ;  /* 0x0000002403007227 */ /* 0x040fe600078e00ff */
[C---:B------:R-:W-:Y:S02]  /*5420*/  ISETP.GE.OR P0, PT, R2.reuse, R5, P0 ;  /* 0x000000050200720c */ /* 0x040fe40000706670 */
[----:B------:R-:W-:Y:S04]  /*5430*/  SHF.R.U32.HI R0, RZ, R37, R0 ;  /* 0x00000025ff007219 */ /* 0x000fe80000011600 */
[C---:B------:R-:W-:Y:S05]  /*5440*/  SEL R6, R3.reuse, R0, !P2 ;  /* 0x0000000003067207 */ /* 0x040fea0005000000 */
        /* <DEDUP_REMOVED lines=14> */
[----:B------:R-:W-:Y:S07]  /*5530*/  IMAD R43, R3, R38, R43 ;  /* 0x00000026032b7224 */ /* 0x000fee00078e022b */
.L_x_98:
[----:B-1----:R-:W-:Y:S01]  /*5540*/  @!P1 ISETP.NE.AND P0, PT, R8, 0x1, PT ;  /* 0x000000010800980c */ /* 0x002fe20003f05270 */
[----:B------:R-:W-:Y:S01]  /*5550*/  @!P1 IMAD.HI.U32 R0, R44, R10, RZ ;  /* 0x0000000a2c009227 */ /* 0x000fe200078e00ff */
[----:B------:R-:W-:Y:S01]  /*5560*/  @!P1 ISETP.NE.AND P2, PT, R7, 0x1, PT ;  /* 0x000000010700980c */ /* 0x000fe20003f45270 */
[----:B------:R-:W-:Y:S01]  /*5570*/  ULOP3.LUT UP0, URZ, UR52, 0x1b0, URZ, 0xc0, !UPT ;  /* 0x000001b034ff7892 */ /* 0x000fe2000f80c0ff */
[----:B------:R-:W-:Y:S01]  /*5580*/  R2UR UR42, R14 ;  /* 0x000000000e2a72ca */ /* 0x000fe200000e0000 */
[----:B------:R-:W-:Y:S01]  /*5590*/  @!P1 IMAD.HI.U32 R2, R43, R9, RZ ;  /* 0x000000092b029227 */ /* 0x000fe200078e00ff */
[----:B------:R-:W-:Y:S02]  /*55a0*/  @!P1 SHF.R.U32.HI R0, RZ, R11, R0 ;  /* 0x0000000bff009219 */ /* 0x000fe40000011600 */
[----:B------:R-:W-:Y:S01]  /*55b0*/  R2UR UR41, R15 ;  /* 0x000000000f2972ca */ /* 0x000fe200000e0000 */
[----:B------:R-:W-:Y:S01]  /*55c0*/  VIADD R108, R108, 0x1 ;  /* 0x000000016c6c7836 */ /* 0x000fe20000000000 */
[----:B------:R-:W-:Y:S02]  /*55d0*/  @!P1 SHF.R.U32.HI R2, RZ, R12, R2 ;  /* 0x0000000cff029219 */ /* 0x000fe40000011602 */
[----:B------:R-:W-:Y:S02]  /*55e0*/  @!P1 SEL R3, R44, R0, !P2 ;  /* 0x000000002c039207 */ /* 0x000fe40005000000 */
[----:B------:R-:W-:Y:S02]  /*55f0*/  @!P1 SEL R2, R43, R2, !P0 ;  /* 0x000000022b029207 */ /* 0x000fe40004000000 */
[----:B------:R-:W-:Y:S01]  /*5600*/  @P4 SHF.R.U32.HI R99, RZ, 0x10, R17 ;  /* 0x00000010ff634819 */ /* 0x000fe20000011611 */
[----:B------:R-:W-:Y:S02]  /*5610*/  USHF.L.U32 UR42, UR42, 0x7, URZ ;  /* 0x000000072a2a7899 */ /* 0x000fe400080006ff */
[----:B------:R-:W-:Y:S02]  /*5620*/  @!P1 IMAD.IADD R0, R2, 0x1, -R3 ;  /* 0x0000000102009824 */ /* 0x000fe400078e0a03 */
[----:B------:R-:W-:Y:S01]  /*5630*/  @!P1 IMAD.IADD R2, R3, 0x1, -R2 ;  /* 0x0000000103029824 */ /* 0x000fe200078e0a02 */
[----:B------:R-:W-:Y:S01]  /*5640*/  USHF.L.U32 UR41, UR41, 0x6, URZ ;  /* 0x0000000629297899 */ /* 0x000fe200080006ff */
[----:B------:R-:W-:Y:S02]  /*5650*/  @!P1 IMAD R44, R0, R7, R44 ;  /* 0x00000007002c9224 */ /* 0x000fe400078e022c */
[----:B------:R-:W-:Y:S01]  /*5660*/  @!P1 IMAD R43, R2, R8, R43 ;  /* 0x00000008022b9224 */ /* 0x000fe200078e022b */
[----:B------:R-:W-:Y:S08]  /*5670*/  BRA.U !UP0, `(.L_x_99) ;  /* 0x00000001087c7547 */ /* 0x000ff0000b800000 */
[----:B------:R-:W1:Y:S01]  /*5680*/  LDCU.64 UR8, c[0x4][0x80] ;  /* 0x01001000ff0877ac */ /* 0x000e620008000a00 */
[----:B------:R-:W-:Y:S01]  /*5690*/  MOV R2, 0x0 ;  /* 0x0000000000027802 */ /* 0x000fe20000000f00 */
[----:B------:R-:W-:Y:S02]  /*56a0*/  HFMA2 R12, -RZ, RZ, 0, 5.9604644775390625e-08 ;  /* 0x00000001ff0c7431 */ /* 0x000fe400000001ff */
[----:B------:R-:W-:Y:S01]  /*56b0*/  IMAD.MOV.U32 R8, RZ, RZ, 0x70 ;  /* 0x00000070ff087424 */ /* 0x000fe200078e00ff */
[----:B------:R2:W3:Y:S01]  /*56c0*/  LDC.64 R14, c[0x4][R2] ;  /* 0x01000000020e7b82 */ /* 0x0004e20000000a00 */
[----:B------:R-:W4:Y:S01]  /*56d0*/  LDCU.64 UR6, c[0x4][0x88] ;  /* 0x01001100ff0677ac */ /* 0x000f220008000a00 */
[----:B------:R-:W-:Y:S01]  /*56e0*/  IMAD.MOV.U32 R13, RZ, RZ, RZ ;  /* 0x000000ffff0d7224 */ /* 0x000fe200078e00ff */
[----:B------:R-:W2:Y:S01]  /*56f0*/  LDCU.64 UR4, c[0x4][0x8] ;  /* 0x01000100ff0477ac */ /* 0x000ea20008000a00 */
[----:B-1----:R-:W-:Y:S01]  /*5700*/  MOV R5, UR9 ;  /* 0x0000000900057c02 */ /* 0x002fe20008000f00 */
[----:B------:R-:W-:Y:S01]  /*5710*/  IMAD.U32 R4, RZ, RZ, UR8 ;  /* 0x00000008ff047e24 */ /* 0x000fe2000f8e00ff */
[----:B----4-:R-:W-:Y:S01]  /*5720*/  MOV R7, UR7 ;  /* 0x0000000700077c02 */ /* 0x010fe20008000f00 */
[----:B------:R-:W-:Y:S01]  /*5730*/  IMAD.U32 R6, RZ, RZ, UR6 ;  /* 0x00000006ff067e24 */ /* 0x000fe2000f8e00ff */
[----:B--2---:R-:W-:Y:S01]  /*5740*/  MOV R11, UR5 ;  /* 0x00000005000b7c02 */ /* 0x004fe20008000f00 */
[----:B------:R-:W-:Y:S02]  /*5750*/  IMAD.U32 R10, RZ, RZ, UR4 ;  /* 0x00000004ff0a7e24 */ /* 0x000fe4000f8e00ff */
[----:B------:R-:W-:Y:S07]  /*5760*/  LEPC R20, `(.L_x_100) ;  /* 0x000000001014794e */ /* 0x000fee0000000000 */
[----:B---3-5:R-:W-:Y:S05]  /*5770*/  CALL.ABS.NOINC R14 ;  /* 0x000000000e007343 */ /* 0x028fea0003c00000 */
.L_x_100:
[----:B------:R-:W1:Y:S01]  /*5780*/  LDCU.64 UR8, c[0x4][0x80] ;  /* 0x01001000ff0877ac */ /* 0x000e620008000a00 */
[----:B------:R-:W2:Y:S01]  /*5790*/  LDC.64 R2, c[0x4][R2] ;  /* 0x0100000002027b82 */ /* 0x000ea20000000a00 */
[----:B------:R-:W-:Y:S02]  /*57a0*/  HFMA2 R12, -RZ, RZ, 0, 5.9604644775390625e-08 ;  /* 0x00000001ff0c7431 */ /* 0x000fe400000001ff */
[----:B------:R-:W-:Y:S02]  /*57b0*/  IMAD.MOV.U32 R8, RZ, RZ, 0x70 ;  /* 0x00000070ff087424 */ /* 0x000fe400078e00ff */
[----:B------:R-:W-:Y:S01]  /*57c0*/  IMAD.MOV.U32 R13, RZ, RZ, RZ ;  /* 0x000000ffff0d7224 */ /* 0x000fe200078e00ff */
[----:B------:R-:W3:Y:S01]  /*57d0*/  LDCU.64 UR6, c[0x4][0x88] ;  /* 0x01001100ff0677ac */ /* 0x000ee20008000a00 */
[----:B------:R-:W4:Y:S01]  /*57e0*/  LDCU.64 UR4, c[0x4][0x8] ;  /* 0x01000100ff0477ac */ /* 0x000f220008000a00 */
[----:B-1----:R-:W-:Y:S02]  /*57f0*/  MOV R4, UR8 ;  /* 0x0000000800047c02 */ /* 0x002fe40008000f00 */
[----:B------:R-:W-:Y:S02]  /*5800*/  MOV R5, UR9 ;  /* 0x0000000900057c02 */ /* 0x000fe40008000f00 */
[----:B---3--:R-:W-:Y:S01]  /*5810*/  MOV R7, UR7 ;  /* 0x0000000700077c02 */ /* 0x008fe20008000f00 */
[----:B------:R-:W-:Y:S01]  /*5820*/  IMAD.U32 R6, RZ, RZ, UR6 ;  /* 0x00000006ff067e24 */ /* 0x000fe2000f8e00ff */
[----:B----4-:R-:W-:Y:S01]  /*5830*/  MOV R11, UR5 ;  /* 0x00000005000b7c02 */ /* 0x010fe20008000f00 */
[----:B------:R-:W-:Y:S02]  /*5840*/  IMAD.U32 R10, RZ, RZ, UR4 ;  /* 0x00000004ff0a7e24 */ /* 0x000fe4000f8e00ff */
[----:B------:R-:W-:Y:S07]  /*5850*/  LEPC R20, `(.L_x_99) ;  /* 0x000000001014794e */ /* 0x000fee0000000000 */
[----:B--2---:R-:W-:Y:S05]  /*5860*/  CALL.ABS.NOINC R2 ;  /* 0x0000000002007343 */ /* 0x004fea0003c00000 */
.L_x_99:
[----:B------:R-:W-:Y:S01]  /*5870*/  ISETP.NE.U32.AND P4, PT, R86, RZ, PT ;  /* 0x000000ff5600720c */ /* 0x000fe20003f85070 */
[----:B------:R-:W-:Y:S01]  /*5880*/  UISETP.NE.AND UP2, UPT, UR53, URZ, UPT ;  /* 0x000000ff3500728c */ /* 0x000fe2000bf45270 */
[----:B------:R-:W-:Y:S01]  /*5890*/  ISETP.NE.U32.AND P2, PT, RZ, UR38, PT ;  /* 0x00000026ff007c0c */ /* 0x000fe2000bf45070 */
[----:B------:R-:W-:Y:S01]  /*58a0*/  UISETP.NE.U32.AND UP1, UPT, UR44, URZ, UPT ;  /* 0x000000ff2c00728c */ /* 0x000fe2000bf25070 */
[----:B------:R-:W-:Y:S01]  /*58b0*/  ISETP.NE.AND.EX P4, PT, R87, RZ, PT, P4 ;  /* 0x000000ff5700720c */ /* 0x000fe20003f85340 */
[----:B------:R-:W-:Y:S01]  /*58c0*/  UPLOP3.LUT UP0, UPT, UPT, UPT, UPT, 0x40, 0x4 ;  /* 0x000000000004789c */ /* 0x000fe20003f0e870 */
[----:B------:R-:W-:Y:S01]  /*58d0*/  ISETP.NE.AND.EX P2, PT, RZ, UR39, PT, P2 ;  /* 0x00000027ff007c0c */ /* 0x000fe2000bf45320 */
[----:B------:R-:W-:Y:S01]  /*58e0*/  UISETP.NE.AND.EX UP1, UPT, UR45, URZ, UPT, UP1 ;  /* 0x000000ff2d00728c */ /* 0x000fe2000bf25310 */
[----:B------:R-:W-:Y:S04]  /*58f0*/  PLOP3.LUT P1, PT, PT, PT, UP2, 0x80, 0x8 ;  /* 0x000000000008781c */ /* 0x000fe80003f2f028 */
[----:B------:R-:W-:Y:S06]  /*5900*/  @UP2 UPLOP3.LUT UP0, UPT, UPT, UPT, UP1, 0x80, 0x8 ;  /* 0x000000000008289c */ /* 0x000fec0003f0f010 */
[----:B------:R-:W-:Y:S01]  /*5910*/  PLOP3.LUT P0, PT, PT, PT, UP0, 0x80, 0x8 ;  /* 0x000000000008781c */ /* 0x000fe20003f0f008 */
[----:B------:R-:W-:Y:S01]  /*5920*/  @!UPT UIADD3 URZ, UPT, UPT, URZ, URZ, URZ ;  /* 0x000000fffffff290 */ /* 0x000fe2000fffe0ff */
[----:B------:R-:W-:Y:S11]  /*5930*/  BRA.U !UP1, `(.L_x_101) ;  /* 0x0000000109387547 */ /* 0x000ff6000b800000 */
[----:B------:R-:W-:Y:S01]  /*5940*/  UISETP.NE.U32.AND UP0, UPT, UR38, URZ, UPT ;  /* 0x000000ff2600728c */ /* 0x000fe2000bf05070 */
[----:B------:R-:W-:Y:S02]  /*5950*/  HFMA2 R0, -RZ, RZ, 0, 5.9604644775390625e-08 ;  /* 0x00000001ff007431 */ /* 0x000fe400000001ff */
[----:B------:R-:W-:Y:S01]  /*5960*/  IMAD.MOV.U32 R92, RZ, RZ, 0x1 ;  /* 0x00000001ff5c7424 */ /* 0x000fe200078e00ff */
[----:B------:R-:W-:Y:S06]  /*5970*/  UISETP.NE.AND.EX UP0, UPT, UR39, URZ, UPT, UP0 ;  /* 0x000000ff2700728c */ /* 0x000fec000bf05300 */
[----:B------:R-:W-:Y:S05]  /*5980*/  PLOP3.LUT P3, PT, PT, PT, UP0, 0x80, 0x8 ;  /* 0x000000000008781c */ /* 0x000fea0003f6f008 */
[----:B------:R-:W1:Y:S01]  /*5990*/  @UP0 LDCU.64 UR6, c[0x0][0x888] ;  /* 0x00011100ff0607ac */ /* 0x000e620008000a00 */
[----:B------:R-:W-:Y:S07]  /*59a0*/  @UP0 UIMAD UR4, UR36, UR44, URZ ;  /* 0x0000002c240402a4 */ /* 0x000fee000f8e02ff */
[----:B------:R-:W-:Y:S01]  /*59b0*/  @!P3 PRMT R92, R0, 0x7610, R92 ;  /* 0x00007610005cb816 */ /* 0x000fe2000000005c */
[----:B-1----:R-:W-:Y:S03]  /*59c0*/  @UP0 UIMAD.WIDE UR6, UR4, 0x4, UR6 ;  /* 0x00000004040608a5 */ /* 0x002fe6000f8e0206 */
[----:B------:R-:W1:Y:S03]  /*59d0*/  @!UP0 LDCU UR4, c[0x0][0x880] ;  /* 0x00011000ff0487ac */ /* 0x000e660008000800 */
[----:B------:R-:W-:Y:S01]  /*59e0*/  IMAD.U32 R2, RZ, RZ, UR6 ;  /* 0x00000006ff027e24 */ /* 0x000fe2000f8e00ff */
[----:B------:R-:W-:Y:S05]  /*59f0*/  MOV R3, UR7 ;  /* 0x0000000700037c02 */ /* 0x000fea0008000f00 */
[----:B-----5:R2:W5:Y:S02]  /*5a00*/  @P3 LDG.E R49, desc[UR46][R2.64] ;  /* 0x0000002e02313981 */ /* 0x020564000c1e1900 */
[----:B-12---:R-:W-:Y:S02]  /*5a10*/  @!P3 IMAD.U32 R49, RZ, RZ, UR4 ;  /* 0x00000004ff31be24 */ /* 0x006fe4000f8e00ff */
.L_x_101:
[----:B------:R-:W-:Y:S05]  /*5a20*/  @!P4 BRA `(.L_x_102) ;  /* 0x000000000020c947 */ /* 0x000fea0003800000 */
[----:B------:R-:W-:Y:S04]  /*5a30*/  ISETP.NE.U32.AND P3, PT, R84, RZ, PT ;  /* 0x000000ff5400720c */ /* 0x000fe80003f65070 */
[----:B------:R-:W-:Y:S11]  /*5a40*/  ISETP.NE.AND.EX P3, PT, R85, RZ, PT, P3 ;  /* 0x000000ff5500720c */ /* 0x000ff60003f65330 */
[----:B------:R-:W-:Y:S02]  /*5a50*/  @!UPT UIADD3 URZ, UPT, UPT, URZ, URZ, URZ ;  /* 0x000000fffffff290 */ /* 0x000fe4000fffe0ff */
[----:B------:R-:W1:Y:S01]  /*5a60*/  @P3 LDC.64 R2, c[0x0][0x8a8] ;  /* 0x00022a00ff023b82 */ /* 0x000e620000000a00 */
[----:B------:R-:W-:Y:S04]  /*5a70*/  @P3 IMAD R0, R86, UR36, RZ ;  /* 0x0000002456003c24 */ /* 0x000fe8000f8e02ff */
[----:B-1----:R-:W-:Y:S05]  /*5a80*/  @P3 IMAD.WIDE R2, R0, 0x4, R2 ;  /* 0x0000000400023825 */ /* 0x002fea00078e0202 */
[----:B-----5:R1:W5:Y:S02]  /*5a90*/  @P3 LDG.E R47, desc[UR46][R2.64] ;  /* 0x0000002e022f3981 */ /* 0x020364000c1e1900 */
[----:B-1----:R-:W2:Y:S02]  /*5aa0*/  @!P3 LDC R47, c[0x0][0x8a0] ;  /* 0x00022800ff2fbb82 */ /* 0x002ea40000000800 */
.L_x_102:
[----:B-----5:R-:W-:Y:S01]  /*5ab0*/  FSETP.NEU.AND P3, PT, R49, RZ, PT ;  /* 0x000000ff3100720b */ /* 0x020fe20003f6d000 */
[----:B------:R-:W-:Y:S01]  /*5ac0*/  ULOP3.LUT UR4, UR51, 0x1, URZ, 0x3c, !UPT ;  /* 0x0000000133047892 */ /* 0x000fe2000f8e3cff */
[----:B------:R-:W-:Y:S01]  /*5ad0*/  SEL R4, RZ, 0xffffffff, P2 ;  /* 0xffffffffff047807 */ /* 0x000fe20001000000 */
[----:B------:R-:W-:Y:S01]  /*5ae0*/  IMAD.U32 R68, RZ, RZ, UR56 ;  /* 0x00000038ff447e24 */ /* 0x000fe2000f8e00ff */
[----:B------:R-:W-:Y:S01]  /*5af0*/  @P1 LOP3.LUT P2, RZ, R92, 0xff, RZ, 0xc0, !PT ;  /* 0x000000ff5cff1812 */ /* 0x000fe2000784c0ff */
[----:B------:R-:W-:Y:S01]  /*5b00*/  IMAD.SHL.U32 R111, R98, 0x10, RZ ;  /* 0x00000010626f7824 */ /* 0x000fe200078e00ff */
[----:B------:R-:W-:Y:S01]  /*5b10*/  @P1 SEL R0, RZ, 0xffffffff, P3 ;  /* 0xffffffffff001807 */ /* 0x000fe20001800000 */
[----:B------:R-:W-:Y:S01]  /*5b20*/  IMAD.U32 R71, RZ, RZ, UR4 ;  /* 0x00000004ff477e24 */ /* 0x000fe2000f8e00ff */
[----:B------:R-:W-:Y:S01]  /*5b30*/  LEA R106, R45, UR48, 0x3 ;  /* 0x000000302d6a7c11 */ /* 0x000fe2000f8e18ff */
[----:B------:R-:W-:Y:S01]  /*5b40*/  IMAD.SHL.U32 R68, R68, 0x2000, RZ ;  /* 0x0000200044447824 */ /* 0x000fe200078e00ff */
[----:B------:R-:W-:Y:S01]  /*5b50*/  @P0 SEL R0, R4, R0, !P2 ;  /* 0x0000000004000207 */ /* 0x000fe20005000000 */
[----:B------:R-:W-:Y:S01]  /*5b60*/  IMAD.SHL.U32 R110, R97, 0x10, RZ ;  /* 0x00000010616e7824 */ /* 0x000fe200078e00ff */
[----:B------:R-:W-:Y:S01]  /*5b70*/  PLOP3.LUT P2, PT, PT, PT, UP1, 0x80, 0x8 ;  /* 0x000000000008781c */ /* 0x000fe20003f4f018 */
[----:B------:R-:W-:Y:S01]  /*5b80*/  IMAD.IADD R63, R103, 0x1, R68 ;  /* 0x00000001673f7824 */ /* 0x000fe200078e0244 */
[----:B------:R-:W-:Y:S01]  /*5b90*/  @P1 LOP3.LUT R0, R0, 0x1, RZ, 0xc0, !PT ;  /* 0x0000000100001812 */ /* 0x000fe200078ec0ff */
[----:B------:R-:W-:Y:S01]  /*5ba0*/  BSSY B1, `(.L_x_103) ;  /* 0x0000039000017945 */ /* 0x000fe20003800000 */
[----:B------:R-:W-:Y:S01]  /*5bb0*/  LOP3.LUT P4, R107, R92, 0xff, RZ, 0xc0, !PT ;  /* 0x000000ff5c6b7812 */ /* 0x000fe2000788c0ff */
[----:B------:R-:W-:Y:S01]  /*5bc0*/  IMAD.IADD R62, R63, 0x1, R111 ;  /* 0x000000013f3e7824 */ /* 0x000fe200078e026f */
[----:B------:R-:W-:Y:S01]  /*5bd0*/  ISETP.NE.U32.OR P5, PT, R0, 0x1, !P1 ;  /* 0x000000010000780c */ /* 0x000fe20004fa5470 */
[----:B------:R-:W-:Y:S01]  /*5be0*/  IMAD.U32 R0, RZ, RZ, UR56 ;  /* 0x00000038ff007e24 */ /* 0x000fe2000f8e00ff */
[----:B------:R-:W-:Y:S01]  /*5bf0*/  SEL R3, RZ, 0xffffffff, P3 ;  /* 0xffffffffff037807 */ /* 0x000fe20001800000 */
[----:B------:R-:W-:Y:S01]  /*5c00*/  IMAD.MOV.U32 R70, RZ, RZ, 0x1 ;  /* 0x00000001ff467424 */ /* 0x000fe200078e00ff */
[----:B------:R-:W-:Y:S01]  /*5c10*/  P2R R109, PR, RZ, 0x20 ;  /* 0x00000020ff6d7803 */ /* 0x000fe20000000000 */
[----:B------:R-:W-:Y:S01]  /*5c20*/  IMAD R48, R45, 0x40, R46 ;  /* 0x000000402d307824 */ /* 0x000fe200078e022e */
[----:B------:R-:W-:Y:S01]  /*5c30*/  LEA R0, R0, UR48, 0x3 ;  /* 0x0000003000007c11 */ /* 0x000fe2000f8e18ff */
[----:B------:R-:W-:Y:S01]  /*5c40*/  IMAD.U32 R69, RZ, RZ, UR56 ;  /* 0x00000038ff457e24 */ /* 0x000fe2000f8e00ff */
[----:B------:R-:W-:Y:S02]  /*5c50*/  @P2 SEL R3, R4, R3, !P4 ;  /* 0x0000000304032207 */ /* 0x000fe40006000000 */
[----:B------:R-:W-:Y:S02]  /*5c60*/  CS2R R82, SRZ ;  /* 0x0000000000527805 */ /* 0x000fe4000001ff00 */
[----:B------:R-:W-:Y:S02]  /*5c70*/  CS2R R80, SRZ ;  /* 0x0000000000507805 */ /* 0x000fe4000001ff00 */
[----:B------:R-:W-:Y:S02]  /*5c80*/  CS2R R74, SRZ ;  /* 0x00000000004a7805 */ /* 0x000fe4000001ff00 */
[----:B------:R-:W-:Y:S02]  /*5c90*/  LOP3.LUT R3, R3, 0x1, RZ, 0xc0, !PT ;  /* 0x0000000103037812 */ /* 0x000fe400078ec0ff */
[----:B------:R-:W-:Y:S02]  /*5ca0*/  CS2R R72, SRZ ;  /* 0x0000000000487805 */ /* 0x000fe4000001ff00 */
[----:B------:R-:W-:Y:S02]  /*5cb0*/  @P5 SHF.L.U32 R2, R71, 0x1f, RZ ;  /* 0x0000001f47025819 */ /* 0x000fe400000006ff */
[----:B------:R-:W-:Y:S02]  /*5cc0*/  CS2R R66, SRZ ;  /* 0x0000000000427805 */ /* 0x000fe4000001ff00 */
[----:B------:R-:W-:Y:S02]  /*5cd0*/  ISETP.NE.U32.AND P2, PT, R3, 0x1, PT ;  /* 0x000000010300780c */ /* 0x000fe40003f45070 */
[----:B------:R-:W-:Y:S01]  /*5ce0*/  CS2R R64, SRZ ;  /* 0x0000000000407805 */ /* 0x000fe2000001ff00 */
[----:B------:R1:W3:Y:S01]  /*5cf0*/  @P5 SYNCS.PHASECHK.TRANS64.TRYWAIT P1, [R0+URZ+0x30], R2 ;  /* 0x00003002000055a7 */ /* 0x0002e200080211ff */
[----:B------:R-:W-:Y:S02]  /*5d00*/  CS2R R58, SRZ ;  /* 0x00000000003a7805 */ /* 0x000fe4000001ff00 */
[----:B------:R-:W-:Y:S02]  /*5d10*/  P2R R76, PR, RZ, 0x4 ;  /* 0x00000004ff4c7803 */ /* 0x000fe40000000000 */
[----:B------:R-:W-:Y:S01]  /*5d20*/  CS2R R56, SRZ ;  /* 0x0000000000387805 */ /* 0x000fe2000001ff00 */
[----:B------:R-:W-:Y:S02]  /*5d30*/  IMAD.IADD R61, R63, 0x1, R110 ;  /* 0x000000013f3d7824 */ /* 0x000fe400078e026e */
[----:B------:R-:W-:Y:S01]  /*5d40*/  IMAD.IADD R60, R102, 0x1, R62 ;  /* 0x00000001663c7824 */ /* 0x000fe200078e023e */
[----:B-1----:R-:W-:Y:S04]  /*5d50*/  SHF.L.U32 R2, R101, 0x1f, RZ ;  /* 0x0000001f65027819 */ /* 0x002fe800000006ff */
[----:B------:R1:W4:Y:S01]  /*5d60*/  SYNCS.PHASECHK.TRANS64.TRYWAIT P0, [R106+URZ+0x90], R2 ;  /* 0x000090026a0075a7 */ /* 0x00032200080011ff */
[----:B---3--:R-:W-:Y:S01]  /*5d70*/  @P5 SEL R70, RZ, 0x1, !P1 ;  /* 0x00000001ff465807 */ /* 0x008fe20004800000 */
[----:B-1----:R-:W-:Y:S06]  /*5d80*/  @!P5 BRA `(.L_x_104) ;  /* 0x000000000068d947 */ /* 0x002fec0003800000 */
[----:B------:R-:W-:Y:S01]  /*5d90*/  ISETP.NE.AND P1, PT, R70, RZ, PT ;  /* 0x000000ff4600720c */ /* 0x000fe20003f25270 */
[----:B------:R-:W-:Y:S01]  /*5da0*/  BSSY B0, `(.L_x_105) ;  /* 0x000000d000007945 */ /* 0x000fe20003800000 */
[----:B------:R-:W-:Y:S02]  /*5db0*/  CS2R R58, SRZ ;  /* 0x00000000003a7805 */ /* 0x000fe4000001ff00 */
[----:B------:R-:W-:Y:S02]  /*5dc0*/  CS2R R56, SRZ ;  /* 0x0000000000387805 */ /* 0x000fe4000001ff00 */
[----:B------:R-:W-:Y:S02]  /*5dd0*/  CS2R R66, SRZ ;  /* 0x0000000000427805 */ /* 0x000fe4000001ff00 */
[----:B------:R-:W-:Y:S02]  /*5de0*/  CS2R R64, SRZ ;  /* 0x0000000000407805 */ /* 0x000fe4000001ff00 */
[----:B------:R-:W-:Y:S02]  /*5df0*/  CS2R R74, SRZ ;  /* 0x00000000004a7805 */ /* 0x000fe4000001ff00 */
[----:B------:R-:W-:Y:S02]  /*5e00*/  CS2R R72, SRZ ;  /* 0x0000000000487805 */ /* 0x000fe4000001ff00 */
[----:B------:R-:W-:Y:S02]  /*5e10*/  CS2R R82, SRZ ;  /* 0x0000000000527805 */ /* 0x000fe4000001ff00 */
[----:B------:R-:W-:Y:S01]  /*5e20*/  CS2R R80, SRZ ;  /* 0x0000000000507805 */ /* 0x000fe2000001ff00 */
[----:B------:R-:W-:Y:S06]  /*5e30*/  @P1 BRA `(.L_x_106) ;  /* 0x00000000000c1947 */ /* 0x000fec0003800000 */
[----:B------:R-:W-:Y:S04]  /*5e40*/  SHF.L.U32 R3, R71, 0x1f, RZ ;  /* 0x0000001f47037819 */ /* 0x000fe800000006ff */
[----:B------:R-:W1:Y:S02]  /*5e50*/  SYNCS.PHASECHK.TRANS64.TRYWAIT P1, [R0+URZ+0x30], R3 ;  /* 0x00003003000075a7 */ /* 0x000e6400080211ff */
[----:B-1----:R-:W-:Y:S05]  /*5e60*/  @!P1 BRA `(.L_x_107) ;  /* 0x00000024007c9947 */ /* 0x002fea0003800000 */
.L_x_106:
[----:B------:R-:W-:Y:S05]  /*5e70*/  BSYNC B0 ;  /* 0x0000000000007941 */ /* 0x000fea0003800000 */
.L_x_105:
[----:B------:R-:W-:Y:S01]  /*5e80*/  ISETP.NE.AND P1, PT, R76, RZ, PT ;  /* 0x000000ff4c00720c */ /* 0x000fe20003f25270 */
[----:B------:R-:W-:Y:S04]  /*5e90*/  UIADD3 UR5, UPT, UPT, UR56, 0x1, URZ ;  /* 0x0000000138057890 */ /* 0x000fe8000fffe0ff */
[----:B------:R-:W-:Y:S04]  /*5ea0*/  UISETP.NE.AND UP0, UPT, UR5, 0x3, UPT ;  /* 0x000000030500788c */ /* 0x000fe8000bf05270 */
[----:B------:R-:W-:Y:S02]  /*5eb0*/  USEL UR4, URZ, 0x1, UP0 ;  /* 0x00000001ff047887 */ /* 0x000fe40008000000 */
[----:B------:R-:W-:Y:S02]  /*5ec0*/  USEL UR5, UR5, URZ, UP0 ;  /* 0x000000ff05057287 */ /* 0x000fe40008000000 */
[----:B------:R3:W1:Y:S02]  /*5ed0*/  @P1 LDS.128 R56, [R63] ;  /* 0x000000003f381984 */ /* 0x0006640000000c00 */
[----:B------:R-:W-:Y:S02]  /*5ee0*/  LOP3.LUT R71, R71, UR4, RZ, 0x3c, !PT ;  /* 0x0000000447477c12 */ /* 0x000fe4000f8e3cff */
[----:B------:R3:W1:Y:S01]  /*5ef0*/  @P1 LDS.128 R64, [R62+0x10] ;  /* 0x000010003e401984 */ /* 0x0006620000000c00 */
[----:B------:R-:W-:Y:S03]  /*5f00*/  IMAD.U32 R69, RZ, RZ, UR5 ;  /* 0x00000005ff457e24 */ /* 0x000fe6000f8e00ff */
[----:B------:R3:W1:Y:S04]  /*5f10*/  @P1 LDS.128 R72, [R61+0x20] ;  /* 0x000020003d481984 */ /* 0x0006680000000c00 */
[----:B------:R3:W1:Y:S02]  /*5f20*/  @P1 LDS.128 R80, [R60+0x10] ;  /* 0x000010003c501984 */ /* 0x0006640000000c00 */
.L_x_104:
[----:B------:R-:W-:Y:S05]  /*5f30*/  BSYNC B1 ;  /* 0x0000000000017941 */ /* 0x000fea0003800000 */
.L_x_103:
[----:B-1----:R-:W-:Y:S04]  /*5f40*/  SHF.R.U32.HI R0, RZ, 0x15, R48 ;  /* 0x00000015ff007819 */ /* 0x002fe80000011630 */
[----:B------:R-:W-:Y:S01]  /*5f50*/  LOP3.LUT P1, RZ, R0, 0x3, R96, 0x48, !PT ;  /* 0x0000000300ff7812 */ /* 0x000fe20007824860 */
[----:B------:R-:W-:Y:S01]  /*5f60*/  @!UPT UIADD3 URZ, UPT, UPT, URZ, URZ, URZ ;  /* 0x000000fffffff290 */ /* 0x000fe2000fffe0ff */
[----:B----4-:R-:W-:Y:S11]  /*5f70*/  @P0 BRA `(.L_x_108) ;  /* 0x0000000000080947 */ /* 0x010ff60003800000 */
[----:B------:R-:W1:Y:S02]  /*5f80*/  SYNCS.PHASECHK.TRANS64.TRYWAIT P0, [R106+URZ+0x90], R2 ;  /* 0x000090026a0075a7 */ /* 0x000e6400080011ff */
[----:B-1----:R-:W-:Y:S05]  /*5f90*/  @!P0 BRA `(.L_x_109) ;  /* 0x0000002400448947 */ /* 0x002fea0003800000 */
.L_x_108:
[----:B------:R-:W-:Y:S05]  /*5fa0*/  @!P1 BRA `(.L_x_110) ;  /* 0x0000000000409947 */ /* 0x000fea0003800000 */
[----:B------:R-:W4:Y:S01]  /*5fb0*/  LDCU.64 UR8, c[0x4][0x70] ;  /* 0x01000e00ff0877ac */ /* 0x000f220008000a00 */
[----:B------:R-:W-:Y:S01]  /*5fc0*/  MOV R3, 0x0 ;  /* 0x0000000000037802 */ /* 0x000fe20000000f00 */
[----:B------:R-:W-:Y:S02]  /*5fd0*/  HFMA2 R12, -RZ, RZ, 0, 5.9604644775390625e-08 ;  /* 0x00000001ff0c7431 */ /* 0x000fe400000001ff */
[----:B------:R-:W-:Y:S02]  /*5fe0*/  IMAD.MOV.U32 R8, RZ, RZ, 0x192 ;  /* 0x00000192ff087424 */ /* 0x000fe400078e00ff */
[----:B------:R-:W-:Y:S01]  /*5ff0*/  IMAD.MOV.U32 R13, RZ, RZ, RZ ;  /* 0x000000ffff0d7224 */ /* 0x000fe200078e00ff */
[----:B------:R-:W5:Y:S01]  /*6000*/  LDCU.64 UR6, c[0x4][0x78] ;  /* 0x01000f00ff0677ac */ /* 0x000f620008000a00 */
[----:B-1----:R-:W1:Y:S01]  /*6010*/  LDC.64 R2, c[0x4][R3] ;  /* 0x0100000003027b82 */ /* 0x002e620000000a00 */
[----:B------:R-:W2:Y:S01]  /*6020*/  LDCU.64 UR4, c[0x4][0x10] ;  /* 0x01000200ff0477ac */ /* 0x000ea20008000a00 */
[----:B----4-:R-:W-:Y:S01]  /*6030*/  MOV R5, UR9 ;  /* 0x0000000900057c02 */ /* 0x010fe20008000f00 */
[----:B------:R-:W-:Y:S01]  /*6040*/  IMAD.U32 R4, RZ, RZ, UR8 ;  /* 0x00000008ff047e24 */ /* 0x000fe2000f8e00ff */
[----:B-----5:R-:W-:Y:S01]  /*6050*/  MOV R7, UR7 ;  /* 0x0000000700077c02 */ /* 0x020fe20008000f00 */
[----:B------:R-:W-:Y:S01]  /*6060*/  IMAD.U32 R6, RZ, RZ, UR6 ;  /* 0x00000006ff067e24 */ /* 0x000fe2000f8e00ff */
[----:B--2---:R-:W-:Y:S01]  /*6070*/  MOV R11, UR5 ;  /* 0x00000005000b7c02 */ /* 0x004fe20008000f00 */
[----:B------:R-:W-:Y:S02]  /*6080*/  IMAD.U32 R10, RZ, RZ, UR4 ;  /* 0x00000004ff0a7e24 */ /* 0x000fe4000f8e00ff */
[----:B------:R-:W-:Y:S07]  /*6090*/  LEPC R20, `(.L_x_110) ;  /* 0x000000001014794e */ /* 0x000fee0000000000 */
[----:B-1-3--:R-:W-:Y:S05]  /*60a0*/  CALL.ABS.NOINC R2 ;  /* 0x0000000002007343 */ /* 0x00afea0003c00000 */
.L_x_110:
[----:B------:R-:W-:Y:S01]  /*60b0*/  SHF.L.U32 R50, R56, 0x10, RZ ;  /* 0x0000001038327819 */ /* 0x000fe200000006ff */
[----:B------:R-:W-:Y:S05]  /*60c0*/  WARPSYNC.ALL ;  /* 0x0000000000007948 */ /* 0x000fea0003800000 */
[----:B------:R-:W-:Y:S01]  /*60d0*/  R2UR UR4, R48 ;  /* 0x00000000300472ca */ /* 0x000fe200000e0000 */
[----:B------:R-:W-:Y:S01]  /*60e0*/  BSSY.RECONVERGENT B0, `(.L_x_111) ;  /* 0x0000085000007945 */ /* 0x000fe20003800200 */
[----:B------:R-:W-:Y:S02]  /*60f0*/  LOP3.LUT R51, R56, 0xffff0000, RZ, 0xc0, !PT ;  /* 0xffff000038337812 */ /* 0x000fe400078ec0ff */
[----:B------:R-:W-:Y:S02]  /*6100*/  SHF.L.U32 R52, R57, 0x10, RZ ;  /* 0x0000001039347819 */ /* 0x000fe400000006ff */
[----:B------:R-:W-:Y:S07]  /*6110*/  ISETP.NE.AND P0, PT, R104, RZ, PT ;  /* 0x000000ff6800720c */ /* 0x000fee0003f05270 */
[----:B------:R-:W2:Y:S02]  /*6120*/  LDTM.x32 R4, tmem[UR4] ;  /* 0x00000004000479ee */ /* 0x000ea400082c0000 */
[C---:B--2---:R-:W-:Y:S01]  /*6130*/  FMUL R0, R47.reuse, R4 ;  /* 0x000000042f007220 */ /* 0x044fe20000400000 */
[C---:B-1----:R-:W-:Y:S01]  /*6140*/  FMUL R2, R47.reuse, R5 ;  /* 0x000000052f027220 */ /* 0x042fe20000400000 */
[C---:B------:R-:W-:Y:S01]  /*6150*/  FMUL R4, R47.reuse, R8 ;  /* 0x000000082f047220 */ /* 0x040fe20000400000 */
[C---:B------:R-:W-:Y:S01]  /*6160*/  FMUL R3, R47.reuse, R6 ;  /* 0x000000062f037220 */ /* 0x040fe20000400000 */
[C---:B------:R-:W-:Y:S01]  /*6170*/  FMUL R5, R47.reuse, R9 ;  /* 0x000000092f057220 */ /* 0x040fe20000400000 */
[C---:B------:R-:W-:Y:S01]  /*6180*/  FMUL R8, R47.reuse, R12 ;  /* 0x0000000c2f087220 */ /* 0x040fe20000400000 */
[C---:B------:R-:W-:Y:S01]  /*6190*/  FMUL R6, R47.reuse, R10 ;  /* 0x0000000a2f067220 */ /* 0x040fe20000400000 */
[C---:B------:R-:W-:Y:S01]  /*61a0*/  FMUL R9, R47.reuse, R13 ;  /* 0x0000000d2f097220 */ /* 0x040fe20000400000 */
[----:B------:R-:W-:Y:S01]  /*61b0*/  FMUL R12, R47, R16 ;  /* 0x000000102f0c7220 */ /* 0x000fe20000400000 */
[----:B------:R-:W-:Y:S01]  /*61c0*/  FFMA R0, R49, R50, R0 ;  /* 0x0000003231007223 */ /* 0x000fe20000000000 */
[C---:B------:R-:W-:Y:S01]  /*61d0*/  FMUL R10, R47.reuse, R14 ;  /* 0x0000000e2f0a7220 */ /* 0x040fe20000400000 */
[C---:B------:R-:W-:Y:S01]  /*61e0*/  FMUL R13, R47.reuse, R17 ;  /* 0x000000112f0d7220 */ /* 0x040fe20000400000 */
[----:B------:R-:W-:Y:S01]  /*61f0*/  FMUL R16, R47, R20 ;  /* 0x000000142f107220 */ /* 0x000fe20000400000 */
[----:B------:R-:W-:Y:S01]  /*6200*/  FFMA R2, R49, R51, R2 ;  /* 0x0000003331027223 */ /* 0x000fe20000000002 */
[C---:B------:R-:W-:Y:S01]  /*6210*/  FMUL R14, R47.reuse, R18 ;  /* 0x000000122f0e7220 */ /* 0x040fe20000400000 */
[C---:B------:R-:W-:Y:S01]  /*6220*/  FMUL R17, R47.reuse, R21 ;  /* 0x000000152f117220 */ /* 0x040fe20000400000 */
[C---:B------:R-:W-:Y:S01]  /*6230*/  FMUL R20, R47.reuse, R24 ;  /* 0x000000182f147220 */ /* 0x040fe20000400000 */
[C---:B------:R-:W-:Y:S01]  /*6240*/  FMUL R18, R47.reuse, R22 ;  /* 0x000000162f127220 */ /* 0x040fe20000400000 */
[C---:B------:R-:W-:Y:S01]  /*6250*/  FMUL R21, R47.reuse, R25 ;  /* 0x000000192f157220 */ /* 0x040fe20000400000 */
[C---:B------:R-:W-:Y:S01]  /*6260*/  FMUL R24, R47.reuse, R28 ;  /* 0x0000001c2f187220 */ /* 0x040fe20000400000 */
[C---:B------:R-:W-:Y:S01]  /*6270*/  FMUL R22, R47.reuse, R26 ;  /* 0x0000001a2f167220 */ /* 0x040fe20000400000 */
[C---:B------:R-:W-:Y:S01]  /*6280*/  FMUL R25, R47.reuse, R29 ;  /* 0x0000001d2f197220 */ /* 0x040fe20000400000 */
[----:B------:R-:W-:Y:S01]  /*6290*/  FMUL R28, R47, R32 ;  /* 0x000000202f1c7220 */ /* 0x000fe20000400000 */
[----:B------:R-:W-:Y:S01]  /*62a0*/  LOP3.LUT R32, R57, 0xffff0000, RZ, 0xc0, !PT ;  /* 0xffff000039207812 */ /* 0x000fe200078ec0ff */
[C---:B------:R-:W-:Y:S01]  /*62b0*/  FMUL R26, R47.reuse, R30 ;  /* 0x0000001e2f1a7220 */ /* 0x040fe20000400000 */
[----:B------:R-:W-:Y:S01]  /*62c0*/  FMUL R29, R47, R33 ;  /* 0x000000212f1d7220 */ /* 0x000fe20000400000 */
[----:B------:R-:W-:Y:S01]  /*62d0*/  SHF.L.U32 R33, R58, 0x10, RZ ;  /* 0x000000103a217819 */ /* 0x000fe200000006ff */
[----:B------:R-:W-:Y:S01]  /*62e0*/  FFMA R3, R49, R52, R3 ;  /* 0x0000003431037223 */ /* 0x000fe20000000003 */
[----:B------:R-:W-:Y:S01]  /*62f0*/  F2FP.BF16.F32.PACK_AB R52, R2, R0 ;  /* 0x000000000234723e */ /* 0x000fe200000010ff */
[----:B------:R-:W-:Y:S01]  /*6300*/  FMUL R7, R47, R7 ;  /* 0x000000072f077220 */ /* 0x000fe20000400000 */
[----:B------:R-:W-:Y:S01]  /*6310*/  SHF.L.U32 R0, R59, 0x10, RZ ;  /* 0x000000103b007819 */ /* 0x000fe200000006ff */
[----:B------:R-:W-:Y:S01]  /*6320*/  FMUL R30, R47, R34 ;  /* 0x000000222f1e7220 */ /* 0x000fe20000400000 */
[----:B------:R-:W-:Y:S01]  /*6330*/  LOP3.LUT R34, R58, 0xffff0000, RZ, 0xc0, !PT ;  /* 0xffff00003a227812 */ /* 0x000fe200078ec0ff */
[----:B------:R-:W-:Y:S01]  /*6340*/  FFMA R7, R49, R32, R7 ;  /* 0x0000002031077223 */ /* 0x000fe20000000007 */
[----:B------:R-:W-:Y:S01]  /*6350*/  LOP3.LUT R2, R59, 0xffff0000, RZ, 0xc0, !PT ;  /* 0xffff00003b027812 */ /* 0x000fe200078ec0ff */
[----:B------:R-:W-:Y:S01]  /*6360*/  FFMA R4, R49, R33, R4 ;  /* 0x0000002131047223 */ /* 0x000fe20000000004 */
[----:B------:R-:W-:Y:S01]  /*6370*/  FMUL R11, R47, R11 ;  /* 0x0000000b2f0b7220 */ /* 0x000fe20000400000 */
[----:B------:R-:W-:Y:S01]  /*6380*/  FFMA R5, R49, R34, R5 ;  /* 0x0000002231057223 */ /* 0x000fe20000000005 */
[----:B------:R-:W-:Y:S01]  /*6390*/  F2FP.BF16.F32.PACK_AB R53, R7, R3 ;  /* 0x000000030735723e */ /* 0x000fe200000010ff */
[C---:B------:R-:W-:Y:S01]  /*63a0*/  FFMA R6, R49.reuse, R0, R6 ;  /* 0x0000000031067223 */ /* 0x040fe20000000006 */
[C---:B------:R-:W-:Y:S01]  /*63b0*/  SHF.L.U32 R0, R64.reuse, 0x10, RZ ;  /* 0x0000001040007819 */ /* 0x040fe200000006ff */
[----:B------:R-:W-:Y:S01]  /*63c0*/  FFMA R11, R49, R2, R11 ;  /* 0x00000002310b7223 */ /* 0x000fe2000000000b */
[----:B------:R-:W-:Y:S01]  /*63d0*/  LOP3.LUT R2, R64, 0xffff0000, RZ, 0xc0, !PT ;  /* 0xffff000040027812 */ /* 0x000fe200078ec0ff */
[----:B------:R-:W-:Y:S01]  /*63e0*/  FMUL R15, R47, R15 ;  /* 0x0000000f2f0f7220 */ /* 0x000fe20000400000 */
[----:B------:R-:W-:Y:S01]  /*63f0*/  SHF.L.U32 R3, R65, 0x10, RZ ;  /* 0x0000001041037819 */ /* 0x000fe200000006ff */
[----:B------:R-:W-:Y:S01]  /*6400*/  FFMA R8, R49, R0, R8 ;  /* 0x0000000031087223 */ /* 0x000fe20000000008 */
[----:B------:R-:W-:Y:S01]  /*6410*/  LOP3.LUT R0, R65, 0xffff0000, RZ, 0xc0, !PT ;  /* 0xffff000041007812 */ /* 0x000fe200078ec0ff */
[C---:B------:R-:W-:Y:S01]  /*6420*/  FFMA R9, R49.reuse, R2, R9 ;  /* 0x0000000231097223 */ /* 0x040fe20000000009 */
[C---:B------:R-:W-:Y:S01]  /*6430*/  SHF.L.U32 R2, R66.reuse, 0x10, RZ ;  /* 0x0000001042027819 */ /* 0x040fe200000006ff */
[----:B------:R-:W-:Y:S01]  /*6440*/  FFMA R10, R49, R3, R10 ;  /* 0x00000003310a7223 */ /* 0x000fe2000000000a */
[----:B------:R-:W-:Y:S01]  /*6450*/  SHF.L.U32 R3, R67, 0x10, RZ ;  /* 0x0000001043037819 */ /* 0x000fe200000006ff */
[C---:B------:R-:W-:Y:S01]  /*6460*/  FFMA R15, R49.reuse, R0, R15 ;  /* 0x00000000310f7223 */ /* 0x040fe2000000000f */
[----:B------:R-:W-:Y:S01]  /*6470*/  LOP3.LUT R0, R66, 0xffff0000, RZ, 0xc0, !PT ;  /* 0xffff000042007812 */ /* 0x000fe200078ec0ff */
[----:B------:R-:W-:Y:S01]  /*6480*/  FFMA R12, R49, R2, R12 ;  /* 0x00000002310c7223 */ /* 0x000fe2000000000c */
[C---:B------:R-:W-:Y:S01]  /*6490*/  SHF.L.U32 R2, R72.reuse, 0x10, RZ ;  /* 0x0000001048027819 */ /* 0x040fe200000006ff */
[----:B------:R-:W-:Y:S01]  /*64a0*/  FMUL R19, R47, R19 ;  /* 0x000000132f137220 */ /* 0x000fe20000400000 */
[----:B------:R-:W-:Y:S01]  /*64b0*/  F2FP.BF16.F32.PACK_AB R54, R5, R4 ;  /* 0x000000040536723e */ /* 0x000fe200000010ff */
[----:B------:R-:W-:Y:S01]  /*64c0*/  FFMA R13, R49, R0, R13 ;  /* 0x00000000310d7223 */ /* 0x000fe2000000000d */
[----:B------:R-:W-:Y:S01]  /*64d0*/  LOP3.LUT R0, R67, 0xffff0000, RZ, 0xc0, !PT ;  /* 0xffff000043007812 */ /* 0x000fe200078ec0ff */
[----:B------:R-:W-:Y:S01]  /*64e0*/  FFMA R14, R49, R3, R14 ;  /* 0x00000003310e7223 */ /* 0x000fe2000000000e */
[----:B------:R-:W-:Y:S01]  /*64f0*/  LOP3.LUT R3, R72, 0xffff0000, RZ, 0xc0, !PT ;  /* 0xffff000048037812 */ /* 0x000fe200078ec0ff */
[----:B------:R-:W-:Y:S01]  /*6500*/  FMUL R23, R47, R23 ;  /* 0x000000172f177220 */ /* 0x000fe20000400000 */
[----:B------:R-:W-:Y:S01]  /*6510*/  F2FP.BF16.F32.PACK_AB R55, R11, R6 ;  /* 0x000000060b37723e */ /* 0x000fe200000010ff */
[----:B------:R-:W-:Y:S01]  /*6520*/  FFMA R19, R49, R0, R19 ;  /* 0x0000000031137223 */ /* 0x000fe20000000013 */
[----:B------:R-:W-:Y:S01]  /*6530*/  SHF.L.U32 R0, R73, 0x10, RZ ;  /* 0x0000001049007819 */ /* 0x000fe200000006ff */
[----:B------:R-:W-:Y:S01]  /*6540*/  FFMA R16, R49, R2, R16 ;  /* 0x0000000231107223 */ /* 0x000fe20000000010 */
[----:B------:R-:W-:Y:S01]  /*6550*/  LOP3.LUT R2, R73, 0xffff0000, RZ, 0xc0, !PT ;  /* 0xffff000049027812 */ /* 0x000fe200078ec0ff */
[----:B------:R-:W-:Y:S01]  /*6560*/  FFMA R17, R49, R3, R17 ;  /* 0x0000000331117223 */ /* 0x000fe20000000011 */
[----:B------:R-:W-:Y:S01]  /*6570*/  SHF.L.U32 R3, R75, 0x10, RZ ;  /* 0x000000104b037819 */ /* 0x000fe200000006ff */
[----:B------:R-:W-:Y:S01]  /*6580*/  FFMA R18, R49, R0, R18 ;  /* 0x0000000031127223 */ /* 0x000fe20000000012 */
[C---:B------:R-:W-:Y:S01]  /*6590*/  SHF.L.U32 R0, R74.reuse, 0x10, RZ ;  /* 0x000000104a007819 */ /* 0x040fe200000006ff */
[----:B------:R1:W-:Y:S01]  /*65a0*/  STS.128 [R63], R52 ;  /* 0x000000343f007388 */ /* 0x0003e20000000c00 */
[----:B------:R-:W-:Y:S01]  /*65b0*/  F2FP.BF16.F32.PACK_AB R8, R9, R8 ;  /* 0x000000080908723e */ /* 0x000fe200000010ff */
[C---:B------:R-:W-:Y:S01]  /*65c0*/  FFMA R23, R49.reuse, R2, R23 ;  /* 0x0000000231177223 */ /* 0x040fe20000000017 */
[----:B------:R-:W-:Y:S01]  /*65d0*/  LOP3.LUT R2, R74, 0xffff0000, RZ, 0xc0, !PT ;  /* 0xffff00004a027812 */ /* 0x000fe200078ec0ff */
[----:B------:R-:W-:Y:S01]  /*65e0*/  FFMA R20, R49, R0, R20 ;  /* 0x0000000031147223 */ /* 0x000fe20000000014 */
[----:B------:R-:W-:Y:S01]  /*65f0*/  LOP3.LUT R0, R75, 0xffff0000, RZ, 0xc0, !PT ;  /* 0xffff00004b007812 */ /* 0x000fe200078ec0ff */
[----:B------:R-:W-:Y:S01]  /*6600*/  FMUL R27, R47, R27 ;  /* 0x0000001b2f1b7220 */ /* 0x000fe20000400000 */
[----:B------:R-:W-:Y:S01]  /*6610*/  F2FP.BF16.F32.PACK_AB R9, R15, R10 ;  /* 0x0000000a0f09723e */ /* 0x000fe200000010ff */
[C---:B------:R-:W-:Y:S01]  /*6620*/  FFMA R21, R49.reuse, R2, R21 ;  /* 0x0000000231157223 */ /* 0x040fe20000000015 */
[C---:B------:R-:W-:Y:S01]  /*6630*/  FFMA R22, R49.reuse, R3, R22 ;  /* 0x0000000331167223 */ /* 0x040fe20000000016 */
[----:B------:R-:W-:Y:S01]  /*6640*/  FFMA R27, R49, R0, R27 ;  /* 0x00000000311b7223 */ /* 0x000fe2000000001b */
[C---:B------:R-:W-:Y:S01]  /*6650*/  SHF.L.U32 R2, R80.reuse, 0x10, RZ ;  /* 0x0000001050027819 */ /* 0x040fe200000006ff */
[C---:B------:R-:W-:Y:S01]  /*6660*/  FMUL R31, R47.reuse, R31 ;  /* 0x0000001f2f1f7220 */ /* 0x040fe20000400000 */
[----:B------:R-:W-:Y:S01]  /*6670*/  LOP3.LUT R0, R80, 0xffff0000, RZ, 0xc0, !PT ;  /* 0xffff000050007812 */ /* 0x000fe200078ec0ff */
[----:B------:R-:W-:Y:S01]  /*6680*/  FMUL R35, R47, R35 ;  /* 0x000000232f237220 */ /* 0x000fe20000400000 */
[----:B------:R-:W-:Y:S01]  /*6690*/  SHF.L.U32 R3, R81, 0x10, RZ ;  /* 0x0000001051037819 */ /* 0x000fe200000006ff */
[----:B------:R-:W-:Y:S01]  /*66a0*/  FFMA R24, R49, R2, R24 ;  /* 0x0000000231187223 */ /* 0x000fe20000000018 */
[----:B------:R-:W-:Y:S01]  /*66b0*/  F2FP.BF16.F32.PACK_AB R10, R13, R12 ;  /* 0x0000000c0d0a723e */ /* 0x000fe200000010ff */
[----:B------:R-:W-:Y:S01]  /*66c0*/  FFMA R25, R49, R0, R25 ;  /* 0x0000000031197223 */ /* 0x000fe20000000019 */
[----:B------:R-:W-:Y:S01]  /*66d0*/  F2FP.BF16.F32.PACK_AB R11, R19, R14 ;  /* 0x0000000e130b723e */ /* 0x000fe200000010ff */
[----:B------:R-:W-:Y:S01]  /*66e0*/  FFMA R26, R49, R3, R26 ;  /* 0x00000003311a7223 */ /* 0x000fe2000000001a */
[----:B------:R-:W-:Y:S02]  /*66f0*/  LOP3.LUT R0, R81, 0xffff0000, RZ, 0xc0, !PT ;  /* 0xffff000051007812 */ /* 0x000fe400078ec0ff */
[C---:B------:R-:W-:Y:S01]  /*6700*/  SHF.L.U32 R2, R82.reuse, 0x10, RZ ;  /* 0x0000001052027819 */ /* 0x040fe200000006ff */
[----:B------:R1:W-:Y:S01]  /*6710*/  STS.128 [R62+0x10], R8 ;  /* 0x000010083e007388 */ /* 0x0003e20000000c00 */
[----:B------:R-:W-:Y:S01]  /*6720*/  LOP3.LUT R3, R82, 0xffff0000, RZ, 0xc0, !PT ;  /* 0xffff000052037812 */ /* 0x000fe200078ec0ff */
[----:B------:R-:W-:Y:S01]  /*6730*/  FFMA R31, R49, R0, R31 ;  /* 0x00000000311f7223 */ /* 0x000fe2000000001f */
[----:B------:R-:W-:Y:S01]  /*6740*/  SHF.L.U32 R4, R83, 0x10, RZ ;  /* 0x0000001053047819 */ /* 0x000fe200000006ff */
[----:B------:R-:W-:Y:S01]  /*6750*/  FFMA R28, R49, R2, R28 ;  /* 0x00000002311c7223 */ /* 0x000fe2000000001c */
[----:B------:R-:W-:Y:S01]  /*6760*/  F2FP.BF16.F32.PACK_AB R16, R17, R16 ;  /* 0x000000101110723e */ /* 0x000fe200000010ff */
[----:B------:R-:W-:Y:S01]  /*6770*/  FFMA R29, R49, R3, R29 ;  /* 0x00000003311d7223 */ /* 0x000fe2000000001d */
[----:B------:R-:W-:Y:S01]  /*6780*/  LOP3.LUT R5, R83, 0xffff0000, RZ, 0xc0, !PT ;  /* 0xffff000053057812 */ /* 0x000fe200078ec0ff */
[----:B------:R-:W-:Y:S01]  /*6790*/  FFMA R30, R49, R4, R30 ;  /* 0x00000004311e7223 */ /* 0x000fe2000000001e */
[----:B------:R-:W-:Y:S02]  /*67a0*/  F2FP.BF16.F32.PACK_AB R17, R23, R18 ;  /* 0x000000121711723e */ /* 0x000fe400000010ff */
[----:B------:R-:W-:Y:S01]  /*67b0*/  F2FP.BF16.F32.PACK_AB R18, R21, R20 ;  /* 0x000000141512723e */ /* 0x000fe200000010ff */
[----:B------:R-:W-:Y:S01]  /*67c0*/  FFMA R35, R49, R5, R35 ;  /* 0x0000000531237223 */ /* 0x000fe20000000023 */
[----:B------:R-:W-:Y:S02]  /*67d0*/  F2FP.BF16.F32.PACK_AB R19, R27, R22 ;  /* 0x000000161b13723e */ /* 0x000fe400000010ff */
[----:B------:R-:W-:Y:S02]  /*67e0*/  F2FP.BF16.F32.PACK_AB R24, R25, R24 ;  /* 0x000000181918723e */ /* 0x000fe400000010ff */
[----:B------:R-:W-:Y:S01]  /*67f0*/  F2FP.BF16.F32.PACK_AB R25, R31, R26 ;  /* 0x0000001a1f19723e */ /* 0x000fe200000010ff */
[----:B------:R1:W-:Y:S01]  /*6800*/  STS.128 [R61+0x20], R16 ;  /* 0x000020103d007388 */ /* 0x0003e20000000c00 */
[----:B------:R-:W-:Y:S02]  /*6810*/  F2FP.BF16.F32.PACK_AB R26, R29, R28 ;  /* 0x0000001c1d1a723e */ /* 0x000fe400000010ff */
[----:B------:R-:W-:Y:S05]  /*6820*/  F2FP.BF16.F32.PACK_AB R27, R35, R30 ;  /* 0x0000001e231b723e */ /* 0x000fea00000010ff */
[----:B------:R1:W-:Y:S01]  /*6830*/  STS.128 [R60+0x10], R24 ;  /* 0x000010183c007388 */ /* 0x0003e20000000c00 */
[----:B------:R-:W-:Y:S01]  /*6840*/  @!PT LDS RZ, [RZ] ;  /* 0x00000000fffff984 */ /* 0x000fe20000000800 */
[----:B------:R-:W-:Y:S01]  /*6850*/  @!PT LDS RZ, [RZ] ;  /* 0x00000000fffff984 */ /* 0x000fe20000000800 */
[----:B------:R-:W-:Y:S01]  /*6860*/  @!PT LDS RZ, [RZ] ;  /* 0x00000000fffff984 */ /* 0x000fe20000000800 */
[----:B------:R-:W-:Y:S01]  /*6870*/  @!PT LDS RZ, [RZ] ;  /* 0x00000000fffff984 */ /* 0x000fe20000000800 */
[----:B------:R2:W-:Y:S07]  /*6880*/  MEMBAR.ALL.CTA ;  /* 0x0000000000007992 */ /* 0x0005ee0000008000 */
[----:B--2---:R-:W2:Y:S02]  /*6890*/  FENCE.VIEW.ASYNC.S ;  /* 0x00000000000073c6 */ /* 0x004ea40000000000 */
[----:B--2---:R-:W-:Y:S06]  /*68a0*/  BAR.SYNC.DEFER_BLOCKING 0x1, 0x80 ;  /* 0x0042000000007b1d */ /* 0x004fec0000010000 */
[----:B------:R-:W-:Y:S05]  /*68b0*/  @P0 BRA `(.L_x_112) ;  /* 0x00000000001c0947 */ /* 0x000fea0003800000 */
[----:B------:R-:W-:Y:S01]  /*68c0*/  R2UR UR4, R68 ;  /* 0x00000000440472ca */ /* 0x000fe200000e0000 */
[----:B------:R-:W-:Y:S01]  /*68d0*/  UIADD3 UR6, UP0, UPT, UR54, 0x680, URZ ;  /* 0x0000068036067890 */ /* 0x000fe2000ff1e0ff */
[----:B------:R-:W-:Y:S03]  /*68e0*/  UMOV UR43, UR36 ;  /* 0x00000024002b7c82 */ /* 0x000fe60008000000 */
[----:B------:R-:W-:Y:S08]  /*68f0*/  UIADD3.X UR7, UPT, UPT, URZ, UR55, URZ, UP0, !UPT ;  /* 0x00000037ff077290 */ /* 0x000ff000087fe4ff */
[----:B------:R-:W-:Y:S09]  /*6900*/  UIADD3 UR40, UPT, UPT, UR48, 0x200, UR4 ;  /* 0x0000020030287890 */ /* 0x000ff2000fffe004 */
[----:B------:R2:W-:Y:S02]  /*6910*/  UTMASTG.3D [UR40], [UR6] ;  /* 0x00000028060073b5 */ /* 0x0005e40008010000 */
[----:B--2---:R0:W-:Y:S02]  /*6920*/  UTMACMDFLUSH ;  /* 0x00000000000079b7 */ /* 0x0041e40000000000 */
.L_x_112:
[----:B------:R-:W-:Y:S05]  /*6930*/  BSYNC.RECONVERGENT B0 ;  /* 0x0000000000007941 */ /* 0x000fea0003800200 */
.L_x_111:
[----:B------:R-:W-:Y:S01]  /*6940*/  UIADD3 UR40, UPT, UPT, UR56, 0x1, URZ ;  /* 0x0000000138287890 */ /* 0x000fe2000fffe0ff */
[----:B------:R-:W-:Y:S03]  /*6950*/  BSSY.RECONVERGENT B0, `(.L_x_113) ;  /* 0x0000005000007945 */ /* 0x000fe60003800200 */
[----:B------:R-:W-:Y:S04]  /*6960*/  UISETP.NE.AND UP0, UPT, UR40, 0x3, UPT ;  /* 0x000000032800788c */ /* 0x000fe8000bf05270 */
[----:B------:R-:W-:Y:S01]  /*6970*/  USEL UR43, UR40, URZ, UP0 ;  /* 0x000000ff282b7287 */ /* 0x000fe20008000000 */
[----:B------:R-:W-:Y:S11]  /*6980*/  @P0 BRA `(.L_x_114) ;  /* 0x0000000000040947 */ /* 0x000ff60003800000 */
[----:B------:R-:W-:Y:S04]  /*6990*/  DEPBAR.LE SB0, 0x1 ;  /* 0x000080400000791a */ /* 0x000fe80000000000 */
.L_x_114:
[----:B------:R-:W-:Y:S05]  /*69a0*/  BSYNC.RECONVERGENT B0 ;  /* 0x0000000000007941 */ /* 0x000fea0003800200 */
.L_x_113:
[----:B------:R-:W-:Y:S01]  /*69b0*/  BAR.SYNC.DEFER_BLOCKING 0x1, 0x80 ;  /* 0x0042000000007b1d */ /* 0x000fe20000010000 */
[----:B------:R-:W-:Y:S01]  /*69c0*/  ISETP.NE.AND P1, PT, R109, RZ, PT ;  /* 0x000000ff6d00720c */ /* 0x000fe20003f25270 */
[----:B------:R-:W-:Y:S01]  /*69d0*/  UISETP.NE.AND UP0, UPT, UR50, URZ, UPT ;  /* 0x000000ff3200728c */ /* 0x000fe2000bf05270 */
[----:B------:R-:W-:Y:S11]  /*69e0*/  LEA R2, R69, UR48, 0x3 ;  /* 0x0000003045027c11 */ /* 0x000ff6000f8e18ff */
[----:B------:R-:W-:Y:S01]  /*69f0*/  @P1 SHF.L.U32 R3, R71, 0x1f, RZ ;  /* 0x0000001f47031819 */ /* 0x000fe200000006ff */
[----:B------:R-:W-:Y:S06]  /*6a00*/  BRA.U !UP0, `(.L_x_115) ;  /* 0x0000000108247547 */ /* 0x000fec000b800000 */
[----:B------:R-:W-:Y:S01]  /*6a10*/  IMAD.U32 R4, RZ, RZ, UR49 ;  /* 0x00000031ff047e24 */ /* 0x000fe2000f8e00ff */
[----:B------:R-:W-:Y:S01]  /*6a20*/  MOV R0, UR37 ;  /* 0x0000002500007c02 */ /* 0x000fe20008000f00 */
[----:B------:R-:W-:Y:S03]  /*6a30*/  UIADD3 UR49, UPT, UPT, UR49, 0x1, URZ ;  /* 0x0000000131317890 */ /* 0x000fe6000fffe0ff */
[----:B------:R-:W-:Y:S01]  /*6a40*/  @P1 LEA R4, R4, UR48, 0x3 ;  /* 0x0000003004041c11 */ /* 0x000fe2000f8e18ff */
[----:B------:R-:W-:Y:S04]  /*6a50*/  UISETP.NE.AND UP0, UPT, UR49, 0x3, UPT ;  /* 0x000000033100788c */ /* 0x000fe8000bf05270 */
[----:B------:R-:W-:Y:S01]  /*6a60*/  @P1 VIADD R4, R4, 0x48 ;  /* 0x0000004804041836 */ /* 0x000fe20000000000 */
[----:B------:R-:W-:Y:S04]  /*6a70*/  USEL UR49, UR49, URZ, UP0 ;  /* 0x000000ff31317287 */ /* 0x000fe80008000000 */
[----:B------:R-:W-:Y:S04]  /*6a80*/  @P1 PRMT R0, R0, 0x654, R4 ;  /* 0x0000065400001816 */ /* 0x000fe80000000004 */
[----:B------:R2:W-:Y:S04]  /*6a90*/  @P1 SYNCS.ARRIVE.TRANS64.RED.A1T0 RZ, [R0+URZ], RZ ;  /* 0x000000ff00ff19a7 */ /* 0x0005e800081004ff */
.L_x_115:
[----:B------:R-:W4:Y:S01]  /*6aa0*/  @P1 SYNCS.PHASECHK.TRANS64.TRYWAIT P0, [R2+URZ+0x30], R3 ;  /* 0x00003003020015a7 */ /* 0x000f2200080011ff */
[----:B------:R-:W-:Y:S01]  /*6ab0*/  BSSY B1, `(.L_x_116) ;  /* 0x0000015000017945 */ /* 0x000fe20003800000 */
[----:B----4-:R-:W-:Y:S03]  /*6ac0*/  @P1 SEL R70, RZ, 0x1, !P0 ;  /* 0x00000001ff461807 */ /* 0x010fe60004000000 */
[----:B------:R-:W-:Y:S05]  /*6ad0*/  @!P1 BRA `(.L_x_117) ;  /* 0x0000000000489947 */ /* 0x000fea0003800000 */
[----:B------:R-:W-:Y:S01]  /*6ae0*/  ISETP.NE.AND P1, PT, R76, RZ, PT ;  /* 0x000000ff4c00720c */ /* 0x000fe20003f25270 */
[----:B------:R-:W-:Y:S01]  /*6af0*/  BSSY B0, `(.L_x_118) ;  /* 0x000000a000007945 */ /* 0x000fe20003800000 */
[----:B------:R-:W-:Y:S11]  /*6b00*/  ISETP.NE.AND P0, PT, R70, RZ, PT ;  /* 0x000000ff4600720c */ /* 0x000ff60003f05270 */
[----:B------:R-:W-:Y:S04]  /*6b10*/  @P1 IMAD R69, R69, 0x2000, R103 ;  /* 0x0000200045451824 */ /* 0x000fe800078e0267 */
[----:B------:R-:W-:Y:S01]  /*6b20*/  @P1 IMAD.IADD R4, R111, 0x1, R69 ;  /* 0x000000016f041824 */ /* 0x000fe200078e0245 */
[----:B------:R-:W-:Y:S03]  /*6b30*/  @P1 IADD3 R3, PT, PT, R110, R69, RZ ;  /* 0x000000456e031210 */ /* 0x000fe60007ffe0ff */
[----:B--2---:R-:W-:Y:S01]  /*6b40*/  @P1 IMAD.IADD R0, R102, 0x1, R4 ;  /* 0x0000000166001824 */ /* 0x004fe200078e0204 */
[----:B------:R-:W-:Y:S06]  /*6b50*/  @P0 BRA `(.L_x_119) ;  /* 0x00000000000c0947 */ /* 0x000fec0003800000 */
[----:B------:R-:W-:Y:S04]  /*6b60*/  SHF.L.U32 R71, R71, 0x1f, RZ ;  /* 0x0000001f47477819 */ /* 0x000fe800000006ff */
[----:B------:R-:W2:Y:S02]  /*6b70*/  SYNCS.PHASECHK.TRANS64.TRYWAIT P0, [R2+URZ+0x30], R71 ;  /* 0x00003047020075a7 */ /* 0x000ea400080011ff */
[----:B--2---:R-:W-:Y:S05]  /*6b80*/  @!P0 BRA `(.L_x_120) ;  /* 0x00000018005c8947 */ /* 0x004fea0003800000 */
.L_x_119:
[----:B------:R-:W-:Y:S05]  /*6b90*/  BSYNC B0 ;  /* 0x0000000000007941 */ /* 0x000fea0003800000 */
.L_x_118:
[----:B------:R-:W-:Y:S11]  /*6ba0*/  ISETP.NE.AND P0, PT, R76, RZ, PT ;  /* 0x000000ff4c00720c */ /* 0x000ff60003f05270 */
[----:B------:R-:W-:Y:S02]  /*6bb0*/  @!UPT UIADD3 URZ, UPT, UPT, URZ, URZ, URZ ;  /* 0x000000fffffff290 */ /* 0x000fe4000fffe0ff */
[----:B------:R4:W1:Y:S04]  /*6bc0*/  @P0 LDS.128 R56, [R69] ;  /* 0x0000000045380984 */ /* 0x0008680000000c00 */
[----:B------:R4:W1:Y:S04]  /*6bd0*/  @P0 LDS.128 R72, [R3+0x20] ;  /* 0x0000200003480984 */ /* 0x0008680000000c00 */
[----:B------:R4:W1:Y:S04]  /*6be0*/  @P0 LDS.128 R64, [R4+0x10] ;  /* 0x0000100004400984 */ /* 0x0008680000000c00 */
[----:B------:R4:W1:Y:S02]  /*6bf0*/  @P0 LDS.128 R80, [R0+0x10] ;  /* 0x0000100000500984 */ /* 0x0008640000000c00 */
.L_x_117:
[----:B------:R-:W-:Y:S05]  /*6c00*/  BSYNC B1 ;  /* 0x0000000000017941 */ /* 0x000fea0003800000 */
.L_x_116:
[----:B--2-4-:R-:W-:Y:S05]  /*6c10*/  VIADD R0, R48, 0x20 ;  /* 0x0000002030007836 */ /* 0x014fea0000000000 */
[----:B------:R-:W-:Y:S04]  /*6c20*/  SHF.R.U32.HI R0, RZ, 0x15, R0 ;  /* 0x00000015ff007819 */ /* 0x000fe80000011600 */
[----:B------:R-:W-:Y:S11]  /*6c30*/  LOP3.LUT P0, RZ, R0, 0x3, R96, 0x48, !PT ;  /* 0x0000000300ff7812 */ /* 0x000ff60007804860 */
[----:B------:R-:W-:Y:S02]  /*6c40*/  @!UPT UIADD3 URZ, UPT, UPT, URZ, URZ, URZ ;  /* 0x000000fffffff290 */ /* 0x000fe4000fffe0ff */
[----:B------:R-:W-:Y:S05]  /*6c50*/  @!P0 BRA `(.L_x_121) ;  /* 0x0000000000408947 */ /* 0x000fea0003800000 */
[----:B------:R-:W2:Y:S01]  /*6c60*/  LDCU.64 UR8, c[0x4][0x70] ;  /* 0x01000e00ff0877ac */ /* 0x000ea20008000a00 */
[----:B------:R-:W-:Y:S01]  /*6c70*/  MOV R3, 0x0 ;  /* 0x0000000000037802 */ /* 0x000fe20000000f00 */
[----:B------:R-:W-:Y:S02]  /*6c80*/  HFMA2 R12, -RZ, RZ, 0, 5.9604644775390625e-08 ;  /* 0x00000001ff0c7431 */ /* 0x000fe400000001ff */
[----:B-1----:R-:W-:Y:S02]  /*6c90*/  IMAD.MOV.U32 R8, RZ, RZ, 0x192 ;  /* 0x00000192ff087424 */ /* 0x002fe400078e00ff */
[----:B------:R-:W-:Y:S01]  /*6ca0*/  IMAD.MOV.U32 R13, RZ, RZ, RZ ;  /* 0x000000ffff0d7224 */ /* 0x000fe200078e00ff */
[----:B------:R-:W1:Y:S01]  /*6cb0*/  LDCU.64 UR6, c[0x4][0x78] ;  /* 0x01000f00ff0677ac */ /* 0x000e620008000a00 */
[----:B------:R-:W4:Y:S01]  /*6cc0*/  LDC.64 R2, c[0x4][R3] ;  /* 0x0100000003027b82 */ /* 0x000f220000000a00 */
[----:B------:R-:W5:Y:S01]  /*6cd0*/  LDCU.64 UR4, c[0x4][0x10] ;  /* 0x01000200ff0477ac */ /* 0x000f620008000a00 */
[----:B--2---:R-:W-:Y:S01]  /*6ce0*/  MOV R5, UR9 ;  /* 0x0000000900057c02 */ /* 0x004fe20008000f00 */
[----:B------:R-:W-:Y:S01]  /*6cf0*/  IMAD.U32 R4, RZ, RZ, UR8 ;  /* 0x00000008ff047e24 */ /* 0x000fe2000f8e00ff */
[----:B-1----:R-:W-:Y:S01]  /*6d00*/  MOV R7, UR7 ;  /* 0x0000000700077c02 */ /* 0x002fe20008000f00 */
[----:B------:R-:W-:Y:S01]  /*6d10*/  IMAD.U32 R6, RZ, RZ, UR6 ;  /* 0x00000006ff067e24 */ /* 0x000fe2000f8e00ff */
[----:B-----5:R-:W-:Y:S01]  /*6d20*/  MOV R11, UR5 ;  /* 0x00000005000b7c02 */ /* 0x020fe20008000f00 */
[----:B------:R-:W-:Y:S02]  /*6d30*/  IMAD.U32 R10, RZ, RZ, UR4 ;  /* 0x00000004ff0a7e24 */ /* 0x000fe4000f8e00ff */
[----:B------:R-:W-:Y:S07]  /*6d40*/  LEPC R20, `(.L_x_121) ;  /* 0x000000001014794e */ /* 0x000fee0000000000 */
[----:B---34-:R-:W-:Y:S05]  /*6d50*/  CALL.ABS.NOINC R2 ;  /* 0x0000000002007343 */ /* 0x018fea0003c00000 */
.L_x_121:
[----:B------:R-:W-:Y:S01]  /*6d60*/  ISETP.NE.AND P0, PT, R104, RZ, PT ;  /* 0x000000ff6800720c */ /* 0x000fe20003f05270 */
[----:B------:R-:W-:Y:S05]  /*6d70*/  WARPSYNC.ALL ;  /* 0x0000000000007948 */ /* 0x000fea0003800000 */
[----:B------:R-:W-:Y:S01]  /*6d80*/  R2UR UR4, R48 ;  /* 0x00000000300472ca */ /* 0x000fe200000e0000 */
[----:B------:R-:W-:Y:S01]  /*6d90*/  USHF.L.U32 UR8, UR43, 0xd, URZ ;  /* 0x0000000d2b087899 */ /* 0x000fe200080006ff */
[C---:B-1----:R-:W-:Y:S01]  /*6da0*/  SHF.L.U32 R48, R56.reuse, 0x10, RZ ;  /* 0x0000001038307819 */ /* 0x042fe200000006ff */
[----:B------:R-:W-:Y:S01]  /*6db0*/  BSSY.RECONVERGENT B0, `(.L_x_122) ;  /* 0x000008d000007945 */ /* 0x000fe20003800200 */
[----:B------:R-:W-:Y:S02]  /*6dc0*/  LOP3.LUT R50, R56, 0xffff0000, RZ, 0xc0, !PT ;  /* 0xffff000038327812 */ /* 0x000fe400078ec0ff */
[C---:B------:R-:W-:Y:S02]  /*6dd0*/  SHF.L.U32 R51, R57.reuse, 0x10, RZ ;  /* 0x0000001039337819 */ /* 0x040fe400000006ff */
[----:B------:R-:W-:Y:S02]  /*6de0*/  LOP3.LUT R52, R57, 0xffff0000, RZ, 0xc0, !PT ;  /* 0xffff000039347812 */ /* 0x000fe400078ec0ff */
[C---:B------:R-:W-:Y:S02]  /*6df0*/  SHF.L.U32 R53, R58.reuse, 0x10, RZ ;  /* 0x000000103a357819 */ /* 0x040fe400000006ff */
[----:B------:R-:W-:Y:S01]  /*6e00*/  IADD3 R0, PT, PT, R103, UR8, RZ ;  /* 0x0000000867007c10 */ /* 0x000fe2000fffe0ff */
[----:B------:R-:W1:Y:S01]  /*6e10*/  LDTM.x32 R4, tmem[UR4+0x20] ;  /* 0x00002004000479ee */ /* 0x000e6200082c0000 */
[----:B------:R-:W-:Y:S01]  /*6e20*/  LOP3.LUT R54, R58, 0xffff0000, RZ, 0xc0, !PT ;  /* 0xffff00003a367812 */ /* 0x000fe200078ec0ff */
[----:B------:R-:W-:Y:S01]  /*6e30*/  NOP ;  /* 0x0000000000007918 */ /* 0x000fe20000000000 */
[C---:B------:R-:W-:Y:S02]  /*6e40*/  SHF.L.U32 R55, R59.reuse, 0x10, RZ ;  /* 0x000000103b377819 */ /* 0x040fe400000006ff */
[----:B------:R-:W-:Y:S02]  /*6e50*/  LOP3.LUT R56, R59, 0xffff0000, RZ, 0xc0, !PT ;  /* 0xffff00003b387812 */ /* 0x000fe400078ec0ff */
[----:B------:R-:W-:Y:S02]  /*6e60*/  SHF.L.U32 R57, R64, 0x10, RZ ;  /* 0x0000001040397819 */ /* 0x000fe400000006ff */
[-C--:B------:R-:W-:Y:S02]  /*6e70*/  IADD3 R111, PT, PT, R111, R0.reuse, RZ ;  /* 0x000000006f6f7210 */ /* 0x080fe40007ffe0ff */
[----:B------:R-:W-:Y:S02]  /*6e80*/  IADD3 R110, PT, PT, R110, R0, RZ ;  /* 0x000000006e6e7210 */ /* 0x000fe40007ffe0ff */
[----:B------:R-:W-:Y:S02]  /*6e90*/  LOP3.LUT R58, R64, 0xffff0000, RZ, 0xc0, !PT ;  /* 0xffff0000403a7812 */ /* 0x000fe400078ec0ff */
[C---:B------:R-:W-:Y:S02]  /*6ea0*/  SHF.L.U32 R59, R65.reuse, 0x10, RZ ;  /* 0x00000010413b7819 */ /* 0x040fe400000006ff */
[----:B---3--:R-:W-:Y:S02]  /*6eb0*/  LOP3.LUT R60, R65, 0xffff0000, RZ, 0xc0, !PT ;  /* 0xffff0000413c7812 */ /* 0x008fe400078ec0ff */
[C---:B------:R-:W-:Y:S02]  /*6ec0*/  SHF.L.U32 R61, R66.reuse, 0x10, RZ ;  /* 0x00000010423d7819 */ /* 0x040fe400000006ff */
[----:B------:R-:W-:Y:S02]  /*6ed0*/  LOP3.LUT R62, R66, 0xffff0000, RZ, 0xc0, !PT ;  /* 0xffff0000423e7812 */ /* 0x000fe400078ec0ff */
[----:B------:R-:W-:Y:S01]  /*6ee0*/  SHF.L.U32 R63, R67, 0x10, RZ ;  /* 0x00000010433f7819 */ /* 0x000fe200000006ff */
[C---:B-1----:R-:W-:Y:S01]  /*6ef0*/  FMUL R4, R47.reuse, R4 ;  /* 0x000000042f047220 */ /* 0x042fe20000400000 */
[----:B------:R-:W-:Y:S01]  /*6f00*/  IADD3 R106, PT, PT, R106, 0xb0, RZ ;  /* 0x000000b06a6a7810 */ /* 0x000fe20007ffe0ff */
[----:B------:R-:W-:Y:S01]  /*6f10*/  FMUL R5, R47, R5 ;  /* 0x000000052f057220 */ /* 0x000fe20000400000 */
[----:B------:R-:W-:Y:S01]  /*6f20*/  LOP3.LUT R64, R67, 0xffff0000, RZ, 0xc0, !PT ;  /* 0xffff000043407812 */ /* 0x000fe200078ec0ff */
[C---:B------:R-:W-:Y:S01]  /*6f30*/  FMUL R6, R47.reuse, R6 ;  /* 0x000000062f067220 */ /* 0x040fe20000400000 */
[C---:B------:R-:W-:Y:S01]  /*6f40*/  SHF.L.U32 R65, R72.reuse, 0x10, RZ ;  /* 0x0000001048417819 */ /* 0x040fe200000006ff */
[----:B------:R-:W-:Y:S01]  /*6f50*/  FMUL R7, R47, R7 ;  /* 0x000000072f077220 */ /* 0x000fe20000400000 */
[----:B------:R-:W-:Y:S01]  /*6f60*/  LOP3.LUT R66, R72, 0xffff0000, RZ, 0xc0, !PT ;  /* 0xffff000048427812 */ /* 0x000fe200078ec0ff */
[----:B------:R-:W-:Y:S01]  /*6f70*/  FFMA R4, R49, R48, R4 ;  /* 0x0000003031047223 */ /* 0x000fe20000000004 */
[----:B------:R-:W-:Y:S01]  /*6f80*/  SHF.L.U32 R67, R73, 0x10, RZ ;  /* 0x0000001049437819 */ /* 0x000fe200000006ff */
[----:B------:R-:W-:Y:S01]  /*6f90*/  FMUL R8, R47, R8 ;  /* 0x000000082f087220 */ /* 0x000fe20000400000 */
[----:B------:R-:W-:Y:S01]  /*6fa0*/  LOP3.LUT R106, R106, 0xfefffff8, RZ, 0xc0, !PT ;  /* 0xfefffff86a6a7812 */ /* 0x000fe200078ec0ff */
[----:B------:R-:W-:Y:S01]  /*6fb0*/  FFMA R5, R49, R50, R5 ;  /* 0x0000003231057223 */ /* 0x000fe20000000005 */
[----:B------:R-:W-:Y:S01]  /*6fc0*/  LOP3.LUT R68, R73, 0xffff0000, RZ, 0xc0, !PT ;  /* 0xffff000049447812 */ /* 0x000fe200078ec0ff */
[----:B------:R-:W-:Y:S01]  /*6fd0*/  FMUL R9, R47, R9 ;  /* 0x000000092f097220 */ /* 0x000fe20000400000 */
[C---:B------:R-:W-:Y:S01]  /*6fe0*/  SHF.L.U32 R69, R74.reuse, 0x10, RZ ;  /* 0x000000104a457819 */ /* 0x040fe200000006ff */
[----:B------:R1:W-:Y:S01]  /*6ff0*/  SYNCS.ARRIVE.TRANS64.RED.A1T0 RZ, [R106+URZ], RZ ;  /* 0x000000ff6aff79a7 */ /* 0x0003e200081004ff */
[----:B------:R-:W-:Y:S01]  /*7000*/  F2FP.BF16.F32.PACK_AB R4, R5, R4 ;  /* 0x000000040504723e */ /* 0x000fe200000010ff */
[C---:B------:R-:W-:Y:S01]  /*7010*/  FFMA R6, R49.reuse, R51, R6 ;  /* 0x0000003331067223 */ /* 0x040fe20000000006 */
[C---:B------:R-:W-:Y:S01]  /*7020*/  FFMA R7, R49.reuse, R52, R7 ;  /* 0x0000003431077223 */ /* 0x040fe20000000007 */
[C---:B------:R-:W-:Y:S01]  /*7030*/  FFMA R8, R49.reuse, R53, R8 ;  /* 0x0000003531087223 */ /* 0x040fe20000000008 */
[----:B------:R-:W-:Y:S01]  /*7040*/  LOP3.LUT R70, R74, 0xffff0000, RZ, 0xc0, !PT ;  /* 0xffff00004a467812 */ /* 0x000fe200078ec0ff */
[----:B------:R-:W-:Y:S01]  /*7050*/  FFMA R9, R49, R54, R9 ;  /* 0x0000003631097223 */ /* 0x000fe20000000009 */
[----:B------:R-:W-:Y:S01]  /*7060*/  FMUL R10, R47, R10 ;  /* 0x0000000a2f0a7220 */ /* 0x000fe20000400000 */
[----:B------:R-:W-:Y:S01]  /*7070*/  F2FP.BF16.F32.PACK_AB R5, R7, R6 ;  /* 0x000000060705723e */ /* 0x000fe200000010ff */
[C---:B------:R-:W-:Y:S01]  /*7080*/  FMUL R11, R47.reuse, R11 ;  /* 0x0000000b2f0b7220 */ /* 0x040fe20000400000 */
[----:B------:R-:W-:Y:S01]  /*7090*/  FMUL R0, R47, R12 ;  /* 0x0000000c2f007220 */ /* 0x000fe20000400000 */
[----:B------:R-:W-:Y:S01]  /*70a0*/  F2FP.BF16.F32.PACK_AB R6, R9, R8 ;  /* 0x000000080906723e */ /* 0x000fe200000010ff */
[C---:B------:R-:W-:Y:S01]  /*70b0*/  FFMA R10, R49.reuse, R55, R10 ;  /* 0x00000037310a7223 */ /* 0x040fe2000000000a */
[----:B------:R-:W-:Y:S01]  /*70c0*/  FFMA R11, R49, R56, R11 ;  /* 0x00000038310b7223 */ /* 0x000fe2000000000b */
[----:B------:R-:W-:Y:S01]  /*70d0*/  SHF.L.U32 R71, R75, 0x10, RZ ;  /* 0x000000104b477819 */ /* 0x000fe200000006ff */
[----:B------:R-:W-:Y:S01]  /*70e0*/  FFMA R0, R49, R57, R0 ;  /* 0x0000003931007223 */ /* 0x000fe20000000000 */
[----:B------:R-:W-:Y:S01]  /*70f0*/  FMUL R2, R47, R13 ;  /* 0x0000000d2f027220 */ /* 0x000fe20000400000 */
[----:B------:R-:W-:Y:S01]  /*7100*/  LOP3.LUT R72, R75, 0xffff0000, RZ, 0xc0, !PT ;  /* 0xffff00004b487812 */ /* 0x000fe200078ec0ff */
[----:B------:R-:W-:Y:S01]  /*7110*/  FMUL R3, R47, R14 ;  /* 0x0000000e2f037220 */ /* 0x000fe20000400000 */
[----:B------:R-:W-:Y:S01]  /*7120*/  F2FP.BF16.F32.PACK_AB R7, R11, R10 ;  /* 0x0000000a0b07723e */ /* 0x000fe200000010ff */
[----:B------:R-:W-:Y:S01]  /*7130*/  FFMA R2, R49, R58, R2 ;  /* 0x0000003a31027223 */ /* 0x000fe20000000002 */
[C---:B------:R-:W-:Y:S01]  /*7140*/  FMUL R15, R47.reuse, R15 ;  /* 0x0000000f2f0f7220 */ /* 0x040fe20000400000 */
[C---:B------:R-:W-:Y:S01]  /*7150*/  FMUL R12, R47.reuse, R16 ;  /* 0x000000102f0c7220 */ /* 0x040fe20000400000 */
[----:B------:R-:W-:Y:S01]  /*7160*/  FMUL R13, R47, R17 ;  /* 0x000000112f0d7220 */ /* 0x000fe20000400000 */
[----:B------:R1:W-:Y:S01]  /*7170*/  STS.128 [R103+UR8], R4 ;  /* 0x0000000467007988 */ /* 0x0003e20008000c08 */
[C---:B------:R-:W-:Y:S01]  /*7180*/  SHF.L.U32 R73, R80.reuse, 0x10, RZ ;  /* 0x0000001050497819 */ /* 0x040fe200000006ff */
[C---:B------:R-:W-:Y:S01]  /*7190*/  FFMA R3, R49.reuse, R59, R3 ;  /* 0x0000003b31037223 */ /* 0x040fe20000000003 */
[----:B------:R-:W-:Y:S01]  /*71a0*/  LOP3.LUT R74, R80, 0xffff0000, RZ, 0xc0, !PT ;  /* 0xffff0000504a7812 */ /* 0x000fe200078ec0ff */
[C---:B------:R-:W-:Y:S01]  /*71b0*/  FFMA R15, R49.reuse, R60, R15 ;  /* 0x0000003c310f7223 */ /* 0x040fe2000000000f */
[----:B------:R-:W-:Y:S01]  /*71c0*/  F2FP.BF16.F32.PACK_AB R8, R2, R0 ;  /* 0x000000000208723e */ /* 0x000fe200000010ff */
[C---:B------:R-:W-:Y:S01]  /*71d0*/  FFMA R12, R49.reuse, R61, R12 ;  /* 0x0000003d310c7223 */ /* 0x040fe2000000000c */
[----:B------:R-:W-:Y:S01]  /*71e0*/  IADD3 R0, PT, PT, R102, R111, RZ ;  /* 0x0000006f66007210 */ /* 0x000fe20007ffe0ff */
[----:B------:R-:W-:Y:S01]  /*71f0*/  FFMA R13, R49, R62, R13 ;  /* 0x0000003e310d7223 */ /* 0x000fe2000000000d */
[----:B------:R-:W-:Y:S01]  /*7200*/  F2FP.BF16.F32.PACK_AB R9, R15, R3 ;  /* 0x000000030f09723e */ /* 0x000fe200000010ff */
[C---:B------:R-:W-:Y:S01]  /*7210*/  FMUL R14, R47.reuse, R18 ;  /* 0x000000122f0e7220 */ /* 0x040fe20000400000 */
[C---:B------:R-:W-:Y:S01]  /*7220*/  FMUL R19, R47.reuse, R19 ;  /* 0x000000132f137220 */ /* 0x040fe20000400000 */
[C---:B------:R-:W-:Y:S01]  /*7230*/  FMUL R16, R47.reuse, R20 ;  /* 0x000000142f107220 */ /* 0x040fe20000400000 */
[----:B------:R-:W-:Y:S01]  /*7240*/  FMUL R17, R47, R21 ;  /* 0x000000152f117220 */ /* 0x000fe20000400000 */
[----:B------:R-:W-:Y:S01]  /*7250*/  FFMA R14, R49, R63, R14 ;  /* 0x0000003f310e7223 */ /* 0x000fe2000000000e */
        /* <DEDUP_REMOVED lines=11> */
[----:B------:R-:W-:Y:S01]  /*7310*/  F2FP.BF16.F32.PACK_AB R10, R13, R12 ;  /* 0x0000000c0d0a723e */ /* 0x000fe200000010ff */
[----:B------:R-:W-:Y:S01]  /*7320*/  FFMA R20, R49, R69, R20 ;  /* 0x0000004531147223 */ /* 0x000fe20000000014 */
[----:B------:R-:W-:Y:S01]  /*7330*/  F2FP.BF16.F32.PACK_AB R11, R19, R14 ;  /* 0x0000000e130b723e */ /* 0x000fe200000010ff */
[----:B------:R-:W-:Y:S01]  /*7340*/  FMUL R24, R47, R28 ;  /* 0x0000001c2f187220 */ /* 0x000fe20000400000 */
[----:B------:R-:W-:Y:S01]  /*7350*/  FFMA R21, R49, R70, R21 ;  /* 0x0000004631157223 */ /* 0x000fe20000000015 */
[----:B------:R-:W-:Y:S01]  /*7360*/  SHF.L.U32 R75, R81, 0x10, RZ ;  /* 0x00000010514b7819 */ /* 0x000fe200000006ff */
[----:B------:R-:W-:Y:S01]  /*7370*/  FMUL R25, R47, R29 ;  /* 0x0000001d2f197220 */ /* 0x000fe20000400000 */
[----:B------:R1:W-:Y:S01]  /*7380*/  STS.128 [R111+0x10], R8 ;  /* 0x000010086f007388 */ /* 0x0003e20000000c00 */
[----:B------:R-:W-:Y:S01]  /*7390*/  FFMA R22, R49, R71, R22 ;  /* 0x0000004731167223 */ /* 0x000fe20000000016 */
[----:B------:R-:W-:Y:S01]  /*73a0*/  LOP3.LUT R76, R81, 0xffff0000, RZ, 0xc0, !PT ;  /* 0xffff0000514c7812 */ /* 0x000fe200078ec0ff */
[----:B------:R-:W-:Y:S01]  /*73b0*/  FMUL R26, R47, R30 ;  /* 0x0000001e2f1a7220 */ /* 0x000fe20000400000 */
[----:B------:R-:W-:Y:S01]  /*73c0*/  FFMA R27, R49, R72, R27 ;  /* 0x00000048311b7223 */ /* 0x000fe2000000001b */
[C---:B------:R-:W-:Y:S01]  /*73d0*/  SHF.L.U32 R77, R82.reuse, 0x10, RZ ;  /* 0x00000010524d7819 */ /* 0x040fe200000006ff */
[----:B------:R-:W-:Y:S01]  /*73e0*/  FMUL R31, R47, R31 ;  /* 0x0000001f2f1f7220 */ /* 0x000fe20000400000 */
[----:B------:R-:W-:Y:S01]  /*73f0*/  FFMA R24, R49, R73, R24 ;  /* 0x0000004931187223 */ /* 0x000fe20000000018 */
[----:B------:R-:W-:Y:S01]  /*7400*/  LOP3.LUT R78, R82, 0xffff0000, RZ, 0xc0, !PT ;  /* 0xffff0000524e7812 */ /* 0x000fe200078ec0ff */
[----:B------:R-:W-:Y:S01]  /*7410*/  FMUL R28, R47, R32 ;  /* 0x000000202f1c7220 */ /* 0x000fe20000400000 */
[----:B------:R-:W-:Y:S01]  /*7420*/  FFMA R25, R49, R74, R25 ;  /* 0x0000004a31197223 */ /* 0x000fe20000000019 */
[----:B------:R-:W-:Y:S01]  /*7430*/  SHF.L.U32 R79, R83, 0x10, RZ ;  /* 0x00000010534f7819 */ /* 0x000fe200000006ff */
[----:B------:R-:W-:Y:S01]  /*7440*/  FMUL R29, R47, R33 ;  /* 0x000000212f1d7220 */ /* 0x000fe20000400000 */
[----:B------:R-:W-:Y:S01]  /*7450*/  F2FP.BF16.F32.PACK_AB R16, R17, R16 ;  /* 0x000000101110723e */ /* 0x000fe200000010ff */
[----:B------:R-:W-:Y:S01]  /*7460*/  FFMA R26, R49, R75, R26 ;  /* 0x0000004b311a7223 */ /* 0x000fe2000000001a */
[----:B------:R-:W-:Y:S01]  /*7470*/  LOP3.LUT R80, R83, 0xffff0000, RZ, 0xc0, !PT ;  /* 0xffff000053507812 */ /* 0x000fe200078ec0ff */
[----:B------:R-:W-:Y:S01]  /*7480*/  FMUL R30, R47, R34 ;  /* 0x000000222f1e7220 */ /* 0x000fe20000400000 */
[----:B------:R-:W-:Y:S01]  /*7490*/  F2FP.BF16.F32.PACK_AB R17, R23, R18 ;  /* 0x000000121711723e */ /* 0x000fe200000010ff */
[----:B------:R-:W-:Y:S01]  /*74a0*/  FFMA R31, R49, R76, R31 ;  /* 0x0000004c311f7223 */ /* 0x000fe2000000001f */
[----:B------:R-:W-:Y:S01]  /*74b0*/  FMUL R35, R47, R35 ;  /* 0x000000232f237220 */ /* 0x000fe20000400000 */
[----:B------:R-:W-:Y:S01]  /*74c0*/  F2FP.BF16.F32.PACK_AB R18, R21, R20 ;  /* 0x000000141512723e */ /* 0x000fe200000010ff */
[----:B------:R-:W-:Y:S01]  /*74d0*/  FFMA R28, R49, R77, R28 ;  /* 0x0000004d311c7223 */ /* 0x000fe2000000001c */
[----:B------:R-:W-:Y:S01]  /*74e0*/  F2FP.BF16.F32.PACK_AB R19, R27, R22 ;  /* 0x000000161b13723e */ /* 0x000fe200000010ff */
[C---:B------:R-:W-:Y:S01]  /*74f0*/  FFMA R29, R49.reuse, R78, R29 ;  /* 0x0000004e311d7223 */ /* 0x040fe2000000001d */
[C---:B------:R-:W-:Y:S01]  /*7500*/  FFMA R30, R49.reuse, R79, R30 ;  /* 0x0000004f311e7223 */ /* 0x040fe2000000001e */
[----:B------:R-:W-:Y:S01]  /*7510*/  FFMA R35, R49, R80, R35 ;  /* 0x0000005031237223 */ /* 0x000fe20000000023 */
[----:B------:R-:W-:Y:S01]  /*7520*/  F2FP.BF16.F32.PACK_AB R24, R25, R24 ;  /* 0x000000181918723e */ /* 0x000fe200000010ff */
[----:B------:R1:W-:Y:S01]  /*7530*/  STS.128 [R110+0x20], R16 ;  /* 0x000020106e007388 */ /* 0x0003e20000000c00 */
[----:B------:R-:W-:Y:S02]  /*7540*/  F2FP.BF16.F32.PACK_AB R25, R31, R26 ;  /* 0x0000001a1f19723e */ /* 0x000fe400000010ff */
        /* <DEDUP_REMOVED lines=11> */
[----:B------:R-:W-:Y:S02]  /*7600*/  UIADD3 UR10, UP0, UPT, UR54, 0x680, URZ ;  /* 0x00000680360a7890 */ /* 0x000fe4000ff1e0ff */
[----:B------:R-:W-:Y:S02]  /*7610*/  UIADD3 UR5, UPT, UPT, UR41, 0x20, URZ ;  /* 0x0000002029057890 */ /* 0x000fe4000fffe0ff */
[----:B------:R-:W-:Y:S02]  /*7620*/  UIADD3 UR4, UPT, UPT, UR48, 0x200, UR8 ;  /* 0x0000020030047890 */ /* 0x000fe4000fffe008 */
[----:B------:R-:W-:Y:S01]  /*7630*/  UIADD3.X UR11, UPT, UPT, URZ, UR55, URZ, UP0, !UPT ;  /* 0x00000037ff0b7290 */ /* 0x000fe200087fe4ff */
[----:B------:R-:W-:Y:S01]  /*7640*/  UMOV UR6, UR42 ;  /* 0x0000002a00067c82 */ /* 0x000fe20008000000 */
[----:B------:R-:W-:Y:S07]  /*7650*/  UMOV UR7, UR36 ;  /* 0x0000002400077c82 */ /* 0x000fee0008000000 */
[----:B------:R2:W-:Y:S02]  /*7660*/  UTMASTG.3D [UR4], [UR10] ;  /* 0x000000040a0073b5 */ /* 0x0005e40008010000 */
[----:B--2---:R0:W-:Y:S02]  /*7670*/  UTMACMDFLUSH ;  /* 0x00000000000079b7 */ /* 0x0041e40000000000 */
.L_x_123:
[----:B------:R-:W-:Y:S05]  /*7680*/  BSYNC.RECONVERGENT B0 ;  /* 0x0000000000007941 */ /* 0x000fea0003800200 */
.L_x_122:
[----:B------:R-:W-:Y:S01]  /*7690*/  UIADD3 UR43, UPT, UPT, UR43, 0x1, URZ ;  /* 0x000000012b2b7890 */ /* 0x000fe2000fffe0ff */
[----:B------:R-:W-:Y:S03]  /*76a0*/  BSSY.RECONVERGENT B0, `(.L_x_124) ;  /* 0x0000008000007945 */ /* 0x000fe60003800200 */
[----:B------:R-:W-:Y:S04]  /*76b0*/  UISETP.NE.AND UP0, UPT, UR43, 0x3, UPT ;  /* 0x000000032b00788c */ /* 0x000fe8000bf05270 */
[----:B------:R-:W-:Y:S02]  /*76c0*/  UISETP.EQ.XOR UP1, UPT, UR40, 0x3, !UP0 ;  /* 0x000000032800788c */ /* 0x000fe4000c722a70 */
[----:B------:R-:W-:Y:S02]  /*76d0*/  USEL UR56, UR43, URZ, UP0 ;  /* 0x000000ff2b387287 */ /* 0x000fe40008000000 */
[----:B------:R-:W-:Y:S04]  /*76e0*/  USEL UR4, URZ, 0x1, !UP1 ;  /* 0x00000001ff047887 */ /* 0x000fe8000c800000 */
[----:B------:R-:W-:Y:S01]  /*76f0*/  ULOP3.LUT UR51, UR51, UR4, URZ, 0x3c, !UPT ;  /* 0x0000000433337292 */ /* 0x000fe2000f8e3cff */
[----:B------:R-:W-:Y:S11]  /*7700*/  @P0 BRA `(.L_x_125) ;  /* 0x0000000000040947 */ /* 0x000ff60003800000 */
[----:B------:R-:W-:Y:S04]  /*7710*/  DEPBAR.LE SB0, 0x1 ;  /* 0x000080400000791a */ /* 0x000fe80000000000 */
.L_x_125:
[----:B------:R-:W-:Y:S05]  /*7720*/  BSYNC.RECONVERGENT B0 ;  /* 0x0000000000007941 */ /* 0x000fea0003800200 */
.L_x_124:
[----:B------:R-:W-:Y:S01]  /*7730*/  BAR.SYNC.DEFER_BLOCKING 0x1, 0x80 ;  /* 0x0042000000007b1d */ /* 0x000fe20000010000 */
[----:B------:R-:W-:Y:S01]  /*7740*/  UISETP.NE.AND UP0, UPT, UR50, -0x2, UPT ;  /* 0xfffffffe3200788c */ /* 0x000fe2000bf05270 */
[----:B------:R-:W-:Y:S08]  /*7750*/  IADD3 R45, PT, PT, R45, 0x1, RZ ;  /* 0x000000012d2d7810 */ /* 0x000ff00007ffe0ff */
[----:B------:R-:W-:Y:S05]  /*7760*/  BRA.U !UP0, `(.L_x_126) ;  /* 0x0000000108287547 */ /* 0x000fea000b800000 */
[----:B------:R-:W-:Y:S01]  /*7770*/  ISETP.NE.AND P0, PT, R109, RZ, PT ;  /* 0x000000ff6d00720c */ /* 0x000fe20003f05270 */
[----:B------:R-:W-:Y:S01]  /*7780*/  IMAD.U32 R2, RZ, RZ, UR49 ;  /* 0x00000031ff027e24 */ /* 0x000fe2000f8e00ff */
[----:B------:R-:W-:Y:S01]  /*7790*/  UIADD3 UR49, UPT, UPT, UR49, 0x1, URZ ;  /* 0x0000000131317890 */ /* 0x000fe2000fffe0ff */
[----:B-1----:R-:W-:Y:S03]  /*77a0*/  IMAD.U32 R0, RZ, RZ, UR37 ;  /* 0x00000025ff007e24 */ /* 0x002fe6000f8e00ff */
[----:B------:R-:W-:Y:S04]  /*77b0*/  UISETP.NE.AND UP0, UPT, UR49, 0x3, UPT ;  /* 0x000000033100788c */ /* 0x000fe8000bf05270 */
[----:B------:R-:W-:Y:S03]  /*77c0*/  USEL UR49, UR49, URZ, UP0 ;  /* 0x000000ff31317287 */ /* 0x000fe60008000000 */
[----:B------:R-:W-:Y:S05]  /*77d0*/  @P0 LEA R2, R2, UR48, 0x3 ;  /* 0x0000003002020c11 */ /* 0x000fea000f8e18ff */
[----:B------:R-:W-:Y:S05]  /*77e0*/  @P0 VIADD R2, R2, 0x48 ;  /* 0x0000004802020836 */ /* 0x000fea0000000000 */
[----:B------:R-:W-:Y:S04]  /*77f0*/  @P0 PRMT R0, R0, 0x654, R2 ;  /* 0x0000065400000816 */ /* 0x000fe80000000002 */
[----:B------:R2:W-:Y:S03]  /*7800*/  @P0 SYNCS.ARRIVE.TRANS64.RED.A1T0 RZ, [R0+URZ], RZ ;  /* 0x000000ff00ff09a7 */ /* 0x0005e600081004ff */
.L_x_126:
[----:B------:R-:W-:Y:S01]  /*7810*/  ISETP.NE.AND P2, PT, R105, RZ, PT ;  /* 0x000000ff6900720c */ /* 0x000fe20003f45270 */
[----:B------:R-:W-:Y:S01]  /*7820*/  UIADD3 UR50, UPT, UPT, UR50, 0x2, URZ ;  /* 0x0000000232327890 */ /* 0x000fe2000fffe0ff */
[----:B------:R-:W-:Y:S01]  /*7830*/  ISETP.NE.AND P0, PT, R108, 0x2, PT ;  /* 0x000000026c00780c */ /* 0x000fe20003f05270 */
[----:B------:R-:W-:Y:S01]  /*7840*/  IMAD.IADD R15, R43, 0x1, R90 ;  /* 0x000000012b0f7824 */ /* 0x000fe200078e025a */
[----:B------:R-:W-:Y:S01]  /*7850*/  ISETP.NE.AND P1, PT, R45, 0x4, PT ;  /* 0x000000042d00780c */ /* 0x000fe20003f25270 */
[----:B------:R-:W-:Y:S01]  /*7860*/  IMAD.IADD R14, R44, 0x1, R91 ;  /* 0x000000012c0e7824 */ /* 0x000fe200078e025b */
[----:B------:R-:W-:Y:S02]  /*7870*/  SEL R2, RZ, 0x1, P0 ;  /* 0x00000001ff027807 */ /* 0x000fe40000000000 */
[----:B-12---:R-:W-:Y:S02]  /*7880*/  SEL R0, RZ, 0x1, P1 ;  /* 0x00000001ff007807 */ /* 0x006fe40000800000 */
[----:B------:R-:W-:Y:S02]  /*7890*/  LOP3.LUT R100, R100, R2, RZ, 0x3c, !PT ;  /* 0x0000000264647212 */ /* 0x000fe400078e3cff */
[----:B------:R-:W-:Y:S02]  /*78a0*/  LOP3.LUT R101, R101, R0, RZ, 0x3c, !PT ;  /* 0x0000000065657212 */ /* 0x000fe400078e3cff */
[----:B------:R-:W-:Y:S02]  /*78b0*/  @P2 R2UR UR36, R99 ;  /* 0x00000000632422ca */ /* 0x000fe400000e0000 */
[----:B------:R-:W-:Y:S02]  /*78c0*/  SEL R108, R108, RZ, P0 ;  /* 0x000000ff6c6c7207 */ /* 0x000fe40000000000 */
[----:B------:R-:W-:Y:S01]  /*78d0*/  SEL R45, R45, RZ, P1 ;  /* 0x000000ff2d2d7207 */ /* 0x000fe20000800000 */
[----:B------:R-:W-:Y:S10]  /*78e0*/  @P2 BRA `(.L_x_127) ;  /* 0xffffffd800082947 */ /* 0x000ff4000383ffff */
[----:B------:R-:W-:-:S09]  /*78f0*/  UISETP.NE.AND UP0, UPT, UR53, URZ, UPT ;  /* 0x000000ff3500728c */ /* 0x000fd2000bf05270 */
[----:B------:R-:W-:Y:S05]  /*7900*/  BRA.U !UP0, `(.L_x_128) ;  /* 0x0000000108487547 */ /* 0x000fea000b800000 */
[----:B------:R-:W1:Y:S02]  /*7910*/  LDCU.64 UR4, c[0x0][0x890] ;  /* 0x00011200ff0477ac */ /* 0x000e640008000a00 */
[----:B-1----:R-:W-:-:S04]  /*7920*/  UISETP.NE.U32.AND UP0, UPT, UR4, URZ, UPT ;  /* 0x000000ff0400728c */ /* 0x002fc8000bf05070 */
[----:B------:R-:W-:-:S09]  /*7930*/  UISETP.NE.AND.EX UP0, UPT, UR5, URZ, UPT, UP0 ;  /* 0x000000ff0500728c */ /* 0x000fd2000bf05300 */
[----:B------:R-:W-:Y:S05]  /*7940*/  BRA.U UP0, `(.L_x_129) ;  /* 0x00000001000c7547 */ /* 0x000fea000b800000 */
[----:B------:R-:W-:-:S13]  /*7950*/  FSETP.NEU.AND P0, PT, R49, RZ, PT ;  /* 0x000000ff3100720b */ /* 0x000fda0003f0d000 */
[----:B------:R-:W-:Y:S05]  /*7960*/  @!P0 EXIT ;  /* 0x000000000000894d */ /* 0x000fea0003800000 */
[----:B------:R-:W-:Y:S05]  /*7970*/  BRA `(.L_x_128) ;  /* 0x00000000002c7947 */ /* 0x000fea0003800000 */
.L_x_129:
[----:B------:R-:W-:Y:S01]  /*7980*/  ISETP.NE.AND P0, PT, R107, RZ, PT ;  /* 0x000000ff6b00720c */ /* 0x000fe20003f05270 */
[----:B------:R-:W-:-:S12]  /*7990*/  BSSY.RECONVERGENT B0, `(.L_x_128) ;  /* 0x0000009000007945 */ /* 0x000fd80003800200 */
[----:B------:R-:W-:Y:S05]  /*79a0*/  @P0 BRA `(.L_x_130) ;  /* 0x0000000000140947 */ /* 0x000fea0003800000 */
[----:B------:R-:W1:Y:S02]  /*79b0*/  LDCU.64 UR4, c[0x0][0x888] ;  /* 0x00011100ff0477ac */ /* 0x000e640008000a00 */
[----:B-1----:R-:W-:-:S04]  /*79c0*/  ISETP.NE.U32.AND P0, PT, RZ, UR4, PT ;  /* 0x00000004ff007c0c */ /* 0x002fc8000bf05070 */
[----:B------:R-:W-:-:S13]  /*79d0*/  ISETP.NE.AND.EX P0, PT, RZ, UR5, PT, P0 ;  /* 0x00000005ff007c0c */ /* 0x000fda000bf05300 */
[----:B------:R-:W-:Y:S05]  /*79e0*/  @!P0 EXIT ;  /* 0x000000000000894d */ /* 0x000fea0003800000 */
[----:B------:R-:W-:Y:S05]  /*79f0*/  BRA `(.L_x_131) ;  /* 0x0000000000087947 */ /* 0x000fea0003800000 */
.L_x_130:
[----:B------:R-:W-:-:S13]  /*7a00*/  FSETP.NEU.AND P0, PT, R49, RZ, PT ;  /* 0x000000ff3100720b */ /* 0x000fda0003f0d000 */
[----:B------:R-:W-:Y:S05]  /*7a10*/  @!P0 EXIT ;  /* 0x000000000000894d */ /* 0x000fea0003800000 */
.L_x_131:
[----:B------:R-:W-:Y:S05]  /*7a20*/  BSYNC.RECONVERGENT B0 ;  /* 0x0000000000007941 */ /* 0x000fea0003800200 */
.L_x_128:
[----:B------:R-:W-:Y:S01]  /*7a30*/  ULEA UR4, UR49, UR48, 0x3 ;  /* 0x0000003031047291 */ /* 0x000fe2000f8e18ff */
[----:B------:R-:W-:-:S04]  /*7a40*/  DEPBAR.LE SB0, 0x0 ;  /* 0x000080000000791a */ /* 0x000fc80000000000 */
[----:B------:R-:W-:-:S04]  /*7a50*/  UIADD3 UR4, UPT, UPT, UR4, 0x48, URZ ;  /* 0x0000004804047890 */ /* 0x000fc8000fffe0ff */
[----:B------:R-:W-:-:S09]  /*7a60*/  UPRMT UR4, UR37, 0x654, UR4 ;  /* 0x0000065425047896 */ /* 0x000fd20008000004 */
[----:B------:R-:W-:Y:S01]  /*7a70*/  SYNCS.ARRIVE.TRANS64.RED.A1T0 RZ, [UR4], RZ ;  /* 0x000000ffffff79a7 */ /* 0x000fe20008100404 */
[----:B------:R-:W-:Y:S05]  /*7a80*/  EXIT ;  /* 0x000000000000794d */ /* 0x000fea0003800000 */
.L_x_24:
[----:B--2---:R2:W4:Y:S02]  /*7a90*/  SYNCS.PHASECHK.TRANS64.TRYWAIT P0, [R2+URZ+0xe0], R3 ;  /* 0x0000e003020075a7 */ /* 0x00452400080011ff */
[----:B----4-:R-:W-:Y:S05]  /*7aa0*/  @!P0 NANOSLEEP.SYNCS 0x989680 ;  /* 0x009896800000895d */ /* 0x010fea0003900000 */
[----:B------:R-:W4:Y:S02]  /*7ab0*/  @!P0 SYNCS.PHASECHK.TRANS64 P0, [R2+URZ+0xe0], R3 ;  /* 0x0000e003020085a7 */ /* 0x000f2400080010ff */
[----:B----4-:R-:W-:Y:S05]  /*7ac0*/  @!P0 BRA `(.L_x_24) ;  /* 0xfffffffc00f08947 */ /* 0x010fea000383ffff */
[----:B------:R-:W-:Y:S05]  /*7ad0*/  BRA `(.L_x_132) ;  /* 0xffffff9c003c7947 */ /* 0x000fea000383ffff */
.L_x_27:
[----:B------:R-:W-:-:S07]  /*7ae0*/  MOV R2, UR33 ;  /* 0x0000002100027c02 */ /* 0x000fce0008000f00 */
.L_x_133:
[----:B-1----:R1:W2:Y:S02]  /*7af0*/  SYNCS.PHASECHK.TRANS64.TRYWAIT P0, [R2+URZ+0x18], R4 ;  /* 0x00001804020075a7 */ /* 0x0022a400080011ff */
[----:B--2---:R-:W-:Y:S05]  /*7b00*/  @!P0 NANOSLEEP.SYNCS 0x989680 ;  /* 0x009896800000895d */ /* 0x004fea0003900000 */
[----:B------:R-:W2:Y:S02]  /*7b10*/  @!P0 SYNCS.PHASECHK.TRANS64 P0, [R2+URZ+0x18], R4 ;  /* 0x00001804020085a7 */ /* 0x000ea400080010ff */
[----:B--2---:R-:W-:Y:S05]  /*7b20*/  @!P0 BRA `(.L_x_133) ;  /* 0xfffffffc00f08947 */ /* 0x004fea000383ffff */
[----:B------:R-:W-:Y:S05]  /*7b30*/  BRA `(.L_x_26) ;  /* 0xffffff9c00a47947 */ /* 0x000fea000383ffff */
.L_x_34:
[----:B-1----:R-:W-:-:S07]  /*7b40*/  MOV R2, UR17 ;  /* 0x0000001100027c02 */ /* 0x002fce0008000f00 */
.L_x_134:
[----:B-1----:R1:W2:Y:S02]  /*7b50*/  SYNCS.PHASECHK.TRANS64.TRYWAIT P0, [R2+URZ+0x18], R4 ;  /* 0x00001804020075a7 */ /* 0x0022a400080011ff */
[----:B--2---:R-:W-:Y:S05]  /*7b60*/  @!P0 NANOSLEEP.SYNCS 0x989680 ;  /* 0x009896800000895d */ /* 0x004fea0003900000 */
[----:B------:R-:W2:Y:S02]  /*7b70*/  @!P0 SYNCS.PHASECHK.TRANS64 P0, [R2+URZ+0x18], R4 ;  /* 0x00001804020085a7 */ /* 0x000ea400080010ff */
[----:B--2---:R-:W-:Y:S05]  /*7b80*/  @!P0 BRA `(.L_x_134) ;  /* 0xfffffffc00f08947 */ /* 0x004fea000383ffff */
[----:B------:R-:W-:Y:S05]  /*7b90*/  BRA `(.L_x_33) ;  /* 0xffffffa000607947 */ /* 0x000fea000383ffff */
.L_x_39:
[----:B-1----:R1:W2:Y:S02]  /*7ba0*/  SYNCS.PHASECHK.TRANS64.TRYWAIT P0, [R2+URZ+0x70], R3 ;  /* 0x00007003020075a7 */ /* 0x0022a400080011ff */
[----:B--2---:R-:W-:Y:S05]  /*7bb0*/  @!P0 NANOSLEEP.SYNCS 0x989680 ;  /* 0x009896800000895d */ /* 0x004fea0003900000 */
[----:B------:R-:W2:Y:S02]  /*7bc0*/  @!P0 SYNCS.PHASECHK.TRANS64 P0, [R2+URZ+0x70], R3 ;  /* 0x00007003020085a7 */ /* 0x000ea400080010ff */
[----:B--2---:R-:W-:Y:S05]  /*7bd0*/  @!P0 BRA `(.L_x_39) ;  /* 0xfffffffc00f08947 */ /* 0x004fea000383ffff */
[----:B------:R-:W-:Y:S05]  /*7be0*/  BRA `(.L_x_135) ;  /* 0xffffffa400047947 */ /* 0x000fea000383ffff */
.L_x_43:
[----:B---3--:R-:W-:-:S07]  /*7bf0*/  MOV R0, UR5 ;  /* 0x0000000500007c02 */ /* 0x008fce0008000f00 */
.L_x_136:
[----:B-1----:R1:W2:Y:S02]  /*7c00*/  SYNCS.PHASECHK.TRANS64.TRYWAIT P0, [R0+URZ], R2 ;  /* 0x00000002000075a7 */ /* 0x0022a400080011ff */
[----:B--2---:R-:W-:Y:S05]  /*7c10*/  @!P0 NANOSLEEP.SYNCS 0x989680 ;  /* 0x009896800000895d */ /* 0x004fea0003900000 */
[----:B------:R-:W2:Y:S02]  /*7c20*/  @!P0 SYNCS.PHASECHK.TRANS64 P0, [R0+URZ], R2 ;  /* 0x00000002000085a7 */ /* 0x000ea400080010ff */
[----:B--2---:R-:W-:Y:S05]  /*7c30*/  @!P0 BRA `(.L_x_136) ;  /* 0xfffffffc00f08947 */ /* 0x004fea000383ffff */
[----:B------:R-:W-:Y:S05]  /*7c40*/  BRA `(.L_x_137) ;  /* 0xffffffa800747947 */ /* 0x000fea000383ffff */
.L_x_44:
[----:B---3--:R-:W-:-:S07]  /*7c50*/  MOV R0, UR5 ;  /* 0x0000000500007c02 */ /* 0x008fce0008000f00 */
.L_x_138:
[----:B-1----:R1:W2:Y:S02]  /*7c60*/  SYNCS.PHASECHK.TRANS64.TRYWAIT P0, [R0+URZ], R2 ;  /* 0x00000002000075a7 */ /* 0x0022a400080011ff */
[----:B--2---:R-:W-:Y:S05]  /*7c70*/  @!P0 NANOSLEEP.SYNCS 0x989680 ;  /* 0x009896800000895d */ /* 0x004fea0003900000 */
[----:B------:R-:W2:Y:S02]  /*7c80*/  @!P0 SYNCS.PHASECHK.TRANS64 P0, [R0+URZ], R2 ;  /* 0x00000002000085a7 */ /* 0x000ea400080010ff */
[----:B--2---:R-:W-:Y:S05]  /*7c90*/  @!P0 BRA `(.L_x_138) ;  /* 0xfffffffc00f08947 */ /* 0x004fea000383ffff */
[----:B------:R-:W-:Y:S05]  /*7ca0*/  BRA `(.L_x_139) ;  /* 0xffffffa800807947 */ /* 0x000fea000383ffff */
.L_x_47:
[----:B-1----:R1:W2:Y:S02]  /*7cb0*/  SYNCS.PHASECHK.TRANS64.TRYWAIT P0, [R0+URZ+0xd0], R4 ;  /* 0x0000d004000075a7 */ /* 0x0022a400080011ff */
[----:B--2---:R-:W-:Y:S05]  /*7cc0*/  @!P0 NANOSLEEP.SYNCS 0x989680 ;  /* 0x009896800000895d */ /* 0x004fea0003900000 */
[----:B------:R-:W2:Y:S02]  /*7cd0*/  @!P0 SYNCS.PHASECHK.TRANS64 P0, [R0+URZ+0xd0], R4 ;  /* 0x0000d004000085a7 */ /* 0x000ea400080010ff */
[----:B--2---:R-:W-:Y:S05]  /*7ce0*/  @!P0 BRA `(.L_x_47) ;  /* 0xfffffffc00f08947 */ /* 0x004fea000383ffff */
[----:B------:R-:W-:Y:S05]  /*7cf0*/  BRA `(.L_x_140) ;  /* 0xffffffa800e07947 */ /* 0x000fea000383ffff */
.L_x_48:
[----:B------:R-:W-:-:S07]  /*7d00*/  MOV R0, UR5 ;  /* 0x0000000500007c02 */ /* 0x000fce0008000f00 */
.L_x_141:
[----:B-1----:R1:W2:Y:S02]  /*7d10*/  SYNCS.PHASECHK.TRANS64.TRYWAIT P0, [R0+URZ+0x80], R5 ;  /* 0x00008005000075a7 */ /* 0x0022a400080011ff */
[----:B--2---:R-:W-:Y:S05]  /*7d20*/  @!P0 NANOSLEEP.SYNCS 0x989680 ;  /* 0x009896800000895d */ /* 0x004fea0003900000 */
[----:B------:R-:W2:Y:S02]  /*7d30*/  @!P0 SYNCS.PHASECHK.TRANS64 P0, [R0+URZ+0x80], R5 ;  /* 0x00008005000085a7 */ /* 0x000ea400080010ff */
[----:B--2---:R-:W-:Y:S05]  /*7d40*/  @!P0 BRA `(.L_x_141) ;  /* 0xfffffffc00f08947 */ /* 0x004fea000383ffff */
[----:B------:R-:W-:Y:S05]  /*7d50*/  BRA `(.L_x_142) ;  /* 0xffffffa800f07947 */ /* 0x000fea000383ffff */
.L_x_49:
[----:B-1----:R1:W2:Y:S02]  /*7d60*/  SYNCS.PHASECHK.TRANS64.TRYWAIT P1, [R0+URZ+0x70], R4 ;  /* 0x00007004000075a7 */ /* 0x0022a400080211ff */
[----:B--2---:R-:W-:Y:S05]  /*7d70*/  @!P1 NANOSLEEP.SYNCS 0x989680 ;  /* 0x009896800000995d */ /* 0x004fea0003900000 */
[----:B------:R-:W2:Y:S02]  /*7d80*/  @!P1 SYNCS.PHASECHK.TRANS64 P1, [R0+URZ+0x70], R4 ;  /* 0x00007004000095a7 */ /* 0x000ea400080210ff */
[----:B--2---:R-:W-:Y:S05]  /*7d90*/  @!P1 BRA `(.L_x_49) ;  /* 0xfffffffc00f09947 */ /* 0x004fea000383ffff */
[----:B------:R-:W-:Y:S05]  /*7da0*/  BRA `(.L_x_143) ;  /* 0xffffffac00207947 */ /* 0x000fea000383ffff */
.L_x_52:
[----:B------:R-:W-:-:S07]  /*7db0*/  MOV R0, UR5 ;  /* 0x0000000500007c02 */ /* 0x000fce0008000f00 */
.L_x_144:
[----:B-1----:R1:W2:Y:S02]  /*7dc0*/  SYNCS.PHASECHK.TRANS64.TRYWAIT P0, [R0+URZ+0x80], R2 ;  /* 0x00008002000075a7 */ /* 0x0022a400080011ff */
[----:B--2---:R-:W-:Y:S05]  /*7dd0*/  @!P0 NANOSLEEP.SYNCS 0x989680 ;  /* 0x009896800000895d */ /* 0x004fea0003900000 */
[----:B------:R-:W2:Y:S02]  /*7de0*/  @!P0 SYNCS.PHASECHK.TRANS64 P0, [R0+URZ+0x80], R2 ;  /* 0x00008002000085a7 */ /* 0x000ea400080010ff */
[----:B--2---:R-:W-:Y:S05]  /*7df0*/  @!P0 BRA `(.L_x_144) ;  /* 0xfffffffc00f08947 */ /* 0x004fea000383ffff */
[----:B------:R-:W-:Y:S05]  /*7e00*/  BRA `(.L_x_51) ;  /* 0xffffffac00747947 */ /* 0x000fea000383ffff */
.L_x_61:
[----:B-1----:R-:W-:-:S04]  /*7e10*/  MOV R4, UR6 ;  /* 0x0000000600047c02 */ /* 0x002fc80008000f00 */
[----:B------:R1:W2:Y:S03]  /*7e20*/  SYNCS.PHASECHK.TRANS64.TRYWAIT P0, [R4+URZ+0x8], R5 ;  /* 0x00000805040075a7 */ /* 0x0002a600080011ff */
[----:B--2---:R-:W-:Y:S05]  /*7e30*/  @!P0 NANOSLEEP.SYNCS 0x989680 ;  /* 0x009896800000895d */ /* 0x004fea0003900000 */
[----:B------:R-:W2:Y:S02]  /*7e40*/  @!P0 SYNCS.PHASECHK.TRANS64 P0, [R4+URZ+0x8], R5 ;  /* 0x00000805040085a7 */ /* 0x000ea400080010ff */
[----:B--2---:R-:W-:Y:S05]  /*7e50*/  @!P0 BRA `(.L_x_61) ;  /* 0xfffffffc00ec8947 */ /* 0x004fea000383ffff */
[----:B------:R-:W-:Y:S05]  /*7e60*/  BRA `(.L_x_60) ;  /* 0xffffffb000287947 */ /* 0x000fea000383ffff */
.L_x_63:
[----:B------:R-:W-:Y:S01]  /*7e70*/  BSSY B0, `(.L_x_145) ;  /* 0x0000006000007945 */ /* 0x000fe20003800000 */
[----:B------:R-:W-:-:S07]  /*7e80*/  MOV R15, 0xffffffff ;  /* 0xffffffff000f7802 */ /* 0x000fce0000000f00 */
[----:B-1---5:R-:W-:Y:S05]  /*7e90*/  WARPSYNC.COLLECTIVE R15, `(.L_x_146) ;  /* 0x000000000f0c7348 */ /* 0x022fea0003c00000 */
[----:B------:R-:W-:Y:S02]  /*7ea0*/  ELECT P6, UR79, PT ;  /* 0x00000000004f782f */ /* 0x000fe400038c0000 */
[----:B------:R-:W-:Y:S01]  /*7eb0*/  MOV R14, UR79 ;  /* 0x0000004f000e7c02 */ /* 0x000fe20008000f00 */
[----:B-1---5:R-:W-:Y:S10]  /*7ec0*/  ENDCOLLECTIVE ;  /* 0x000000000000791b */ /* 0x022ff40003800000 */
.L_x_146:
[----:B------:R-:W-:Y:S05]  /*7ed0*/  BSYNC B0 ;  /* 0x0000000000007941 */ /* 0x000fea0003800000 */
.L_x_145:
[----:B------:R-:W-:Y:S05]  /*7ee0*/  BRA `(.L_x_147) ;  /* 0xffffffb000587947 */ /* 0x000fea000383ffff */
.L_x_65:
[----:B-1----:R-:W-:-:S04]  /*7ef0*/  MOV R2, UR6 ;  /* 0x0000000600027c02 */ /* 0x002fc80008000f00 */
[----:B------:R1:W2:Y:S03]  /*7f00*/  SYNCS.PHASECHK.TRANS64.TRYWAIT P0, [R2+URZ+0x8], R3 ;  /* 0x00000803020075a7 */ /* 0x0002a600080011ff */
[----:B--2---:R-:W-:Y:S05]  /*7f10*/  @!P0 NANOSLEEP.SYNCS 0x989680 ;  /* 0x009896800000895d */ /* 0x004fea0003900000 */
[----:B------:R-:W2:Y:S02]  /*7f20*/  @!P0 SYNCS.PHASECHK.TRANS64 P0, [R2+URZ+0x8], R3 ;  /* 0x00000803020085a7 */ /* 0x000ea400080010ff */
[----:B--2---:R-:W-:Y:S05]  /*7f30*/  @!P0 BRA `(.L_x_65) ;  /* 0xfffffffc00ec8947 */ /* 0x004fea000383ffff */
[----:B------:R-:W-:Y:S05]  /*7f40*/  BRA `(.L_x_64) ;  /* 0xffffffb0005c7947 */ /* 0x000fea000383ffff */
.L_x_66:
[----:B-1----:R1:W2:Y:S02]  /*7f50*/  SYNCS.PHASECHK.TRANS64.TRYWAIT P0, [R0+URZ+0x70], R4 ;  /* 0x00007004000075a7 */ /* 0x0022a400080011ff */
[----:B--2---:R-:W-:Y:S05]  /*7f60*/  @!P0 NANOSLEEP.SYNCS 0x989680 ;  /* 0x009896800000895d */ /* 0x004fea0003900000 */
[----:B------:R-:W2:Y:S02]  /*7f70*/  @!P0 SYNCS.PHASECHK.TRANS64 P0, [R0+URZ+0x70], R4 ;  /* 0x00007004000085a7 */ /* 0x000ea400080010ff */
[----:B--2---:R-:W-:Y:S05]  /*7f80*/  @!P0 BRA `(.L_x_66) ;  /* 0xfffffffc00f08947 */ /* 0x004fea000383ffff */
[----:B------:R-:W-:Y:S05]  /*7f90*/  BRA `(.L_x_148) ;  /* 0xffffffb400387947 */ /* 0x000fea000383ffff */
.L_x_68:
[----:B------:R-:W-:-:S07]  /*7fa0*/  MOV R0, UR10 ;  /* 0x0000000a00007c02 */ /* 0x000fce0008000f00 */
.L_x_149:
[----:B-1----:R1:W2:Y:S02]  /*7fb0*/  SYNCS.PHASECHK.TRANS64.TRYWAIT P0, [R0+URZ+0xb0], R4 ;  /* 0x0000b004000075a7 */ /* 0x0022a400080011ff */
[----:B--2---:R-:W-:Y:S05]  /*7fc0*/  @!P0 NANOSLEEP.SYNCS 0x989680 ;  /* 0x009896800000895d */ /* 0x004fea0003900000 */
[----:B------:R-:W2:Y:S02]  /*7fd0*/  @!P0 SYNCS.PHASECHK.TRANS64 P0, [R0+URZ+0xb0], R4 ;  /* 0x0000b004000085a7 */ /* 0x000ea400080010ff */
[----:B--2---:R-:W-:Y:S05]  /*7fe0*/  @!P0 BRA `(.L_x_149) ;  /* 0xfffffffc00f08947 */ /* 0x004fea000383ffff */
[----:B------:R-:W-:Y:S05]  /*7ff0*/  BRA `(.L_x_150) ;  /* 0xffffffb400847947 */ /* 0x000fea000383ffff */
.L_x_71:
[----:B------:R-:W-:Y:S07]  /*8000*/  MOV R0, UR9 ;  /* 0x0000000900007c02 */ /* 0x000fee0008000f00 */
.L_x_151:
[----:B-1----:R1:W2:Y:S02]  /*8010*/  SYNCS.PHASECHK.TRANS64.TRYWAIT P0, [R0+URZ], R4 ;  /* 0x00000004000075a7 */ /* 0x0022a400080011ff */
[----:B--2---:R-:W-:Y:S05]  /*8020*/  @!P0 NANOSLEEP.SYNCS 0x989680 ;  /* 0x009896800000895d */ /* 0x004fea0003900000 */
[----:B------:R-:W2:Y:S02]  /*8030*/  @!P0 SYNCS.PHASECHK.TRANS64 P0, [R0+URZ], R4 ;  /* 0x00000004000085a7 */ /* 0x000ea400080010ff */
[----:B--2---:R-:W-:Y:S05]  /*8040*/  @!P0 BRA `(.L_x_151) ;  /* 0xfffffffc00f08947 */ /* 0x004fea000383ffff */
[----:B------:R-:W-:Y:S05]  /*8050*/  BRA `(.L_x_70) ;  /* 0xffffffb400987947 */ /* 0x000fea000383ffff */
.L_x_75:
[----:B-1----:R-:W-:-:S07]  /*8060*/  MOV R0, UR7 ;  /* 0x0000000700007c02 */ /* 0x002fce0008000f00 */
.L_x_152:
[----:B-1----:R1:W2:Y:S02]  /*8070*/  SYNCS.PHASECHK.TRANS64.TRYWAIT P0, [R0+URZ], R2 ;  /* 0x00000002000075a7 */ /* 0x0022a400080011ff */
[----:B--2---:R-:W-:Y:S05]  /*8080*/  @!P0 NANOSLEEP.SYNCS 0x989680 ;  /* 0x009896800000895d */ /* 0x004fea0003900000 */
[----:B------:R-:W2:Y:S02]  /*8090*/  @!P0 SYNCS.PHASECHK.TRANS64 P0, [R0+URZ], R2 ;  /* 0x00000002000085a7 */ /* 0x000ea400080010ff */
[----:B--2---:R-:W-:Y:S05]  /*80a0*/  @!P0 BRA `(.L_x_152) ;  /* 0xfffffffc00f08947 */ /* 0x004fea000383ffff */
[----:B------:R-:W-:Y:S05]  /*80b0*/  BRA `(.L_x_153) ;  /* 0xffffffb800647947 */ /* 0x000fea000383ffff */
.L_x_76:
[----:B------:R-:W-:-:S07]  /*80c0*/  MOV R0, UR7 ;  /* 0x0000000700007c02 */ /* 0x000fce0008000f00 */
.L_x_154:
[----:B-1----:R1:W2:Y:S02]  /*80d0*/  SYNCS.PHASECHK.TRANS64.TRYWAIT P0, [R0+URZ], R3 ;  /* 0x00000003000075a7 */ /* 0x0022a400080011ff */
[----:B--2---:R-:W-:Y:S05]  /*80e0*/  @!P0 NANOSLEEP.SYNCS 0x989680 ;  /* 0x009896800000895d */ /* 0x004fea0003900000 */
[----:B------:R-:W2:Y:S02]  /*80f0*/  @!P0 SYNCS.PHASECHK.TRANS64 P0, [R0+URZ], R3 ;  /* 0x00000003000085a7 */ /* 0x000ea400080010ff */
[----:B--2---:R-:W-:Y:S05]  /*8100*/  @!P0 BRA `(.L_x_154) ;  /* 0xfffffffc00f08947 */ /* 0x004fea000383ffff */
[----:B------:R-:W-:Y:S05]  /*8110*/  BRA `(.L_x_155) ;  /* 0xffffffb800707947 */ /* 0x000fea000383ffff */
.L_x_77:
[----:B------:R-:W-:-:S07]  /*8120*/  MOV R0, UR7 ;  /* 0x0000000700007c02 */ /* 0x000fce0008000f00 */
.L_x_156:
[----:B-1----:R1:W2:Y:S02]  /*8130*/  SYNCS.PHASECHK.TRANS64.TRYWAIT P0, [R0+URZ], R3 ;  /* 0x00000003000075a7 */ /* 0x0022a400080011ff */
[----:B--2---:R-:W-:Y:S05]  /*8140*/  @!P0 NANOSLEEP.SYNCS 0x989680 ;  /* 0x009896800000895d */ /* 0x004fea0003900000 */
[----:B------:R-:W2:Y:S02]  /*8150*/  @!P0 SYNCS.PHASECHK.TRANS64 P0, [R0+URZ], R3 ;  /* 0x00000003000085a7 */ /* 0x000ea400080010ff */
[----:B--2---:R-:W-:Y:S05]  /*8160*/  @!P0 BRA `(.L_x_156) ;  /* 0xfffffffc00f08947 */ /* 0x004fea000383ffff */
[----:B------:R-:W-:Y:S05]  /*8170*/  BRA `(.L_x_157) ;  /* 0xffffffb8007c7947 */ /* 0x000fea000383ffff */
.L_x_80:
[----:B------:R-:W-:-:S07]  /*8180*/  MOV R0, UR8 ;  /* 0x0000000800007c02 */ /* 0x000fce0008000f00 */
.L_x_158:
[----:B-1----:R1:W2:Y:S02]  /*8190*/  SYNCS.PHASECHK.TRANS64.TRYWAIT P1, [R0+URZ+0xf0], R2 ;  /* 0x0000f002000075a7 */ /* 0x0022a400080211ff */
[----:B--2---:R-:W-:Y:S05]  /*81a0*/  @!P1 NANOSLEEP.SYNCS 0x989680 ;  /* 0x009896800000995d */ /* 0x004fea0003900000 */
[----:B------:R-:W2:Y:S02]  /*81b0*/  @!P1 SYNCS.PHASECHK.TRANS64 P1, [R0+URZ+0xf0], R2 ;  /* 0x0000f002000095a7 */ /* 0x000ea400080210ff */
[----:B--2---:R-:W-:Y:S05]  /*81c0*/  @!P1 BRA `(.L_x_158) ;  /* 0xfffffffc00f09947 */ /* 0x004fea000383ffff */
[----:B------:R-:W-:Y:S05]  /*81d0*/  BRA `(.L_x_159) ;  /* 0xffffffb800c87947 */ /* 0x000fea000383ffff */
.L_x_85:
[----:B--2---:R2:W4:Y:S02]  /*81e0*/  SYNCS.PHASECHK.TRANS64.TRYWAIT P0, [R0+URZ+0x70], R2 ;  /* 0x00007002000075a7 */ /* 0x00452400080011ff */
[----:B----4-:R-:W-:Y:S05]  /*81f0*/  @!P0 NANOSLEEP.SYNCS 0x989680 ;  /* 0x009896800000895d */ /* 0x010fea0003900000 */
[----:B------:R-:W4:Y:S02]  /*8200*/  @!P0 SYNCS.PHASECHK.TRANS64 P0, [R0+URZ+0x70], R2 ;  /* 0x00007002000085a7 */ /* 0x000f2400080010ff */
[----:B----4-:R-:W-:Y:S05]  /*8210*/  @!P0 BRA `(.L_x_85) ;  /* 0xfffffffc00f08947 */ /* 0x010fea000383ffff */
[----:B------:R-:W-:Y:S05]  /*8220*/  BRA `(.L_x_160) ;  /* 0xffffffbc00cc7947 */ /* 0x000fea000383ffff */
.L_x_88:
[----:B------:R-:W-:Y:S07]  /*8230*/  MOV R0, UR6 ;  /* 0x0000000600007c02 */ /* 0x000fee0008000f00 */
.L_x_161:
[----:B--2---:R2:W4:Y:S02]  /*8240*/  SYNCS.PHASECHK.TRANS64.TRYWAIT P0, [R0+URZ+0x68], R2 ;  /* 0x00006802000075a7 */ /* 0x00452400080011ff */
[----:B----4-:R-:W-:Y:S05]  /*8250*/  @!P0 NANOSLEEP.SYNCS 0x989680 ;  /* 0x009896800000895d */ /* 0x010fea0003900000 */
[----:B------:R-:W4:Y:S02]  /*8260*/  @!P0 SYNCS.PHASECHK.TRANS64 P0, [R0+URZ+0x68], R2 ;  /* 0x00006802000085a7 */ /* 0x000f2400080010ff */
[----:B----4-:R-:W-:Y:S05]  /*8270*/  @!P0 BRA `(.L_x_161) ;  /* 0xfffffffc00f08947 */ /* 0x010fea000383ffff */
[----:B------:R-:W-:Y:S05]  /*8280*/  BRA `(.L_x_87) ;  /* 0xffffffc000ac7947 */ /* 0x000fea000383ffff */
.L_x_91:
[----:B------:R-:W-:Y:S07]  /*8290*/  MOV R0, UR15 ;  /* 0x0000000f00007c02 */ /* 0x000fee0008000f00 */
.L_x_162:
[----:B-1----:R1:W2:Y:S02]  /*82a0*/  SYNCS.PHASECHK.TRANS64.TRYWAIT P0, [R0+URZ+0x48], R9 ;  /* 0x00004809000075a7 */ /* 0x0022a400080011ff */
[----:B--2---:R-:W-:Y:S05]  /*82b0*/  @!P0 NANOSLEEP.SYNCS 0x989680 ;  /* 0x009896800000895d */ /* 0x004fea0003900000 */
[----:B------:R-:W2:Y:S02]  /*82c0*/  @!P0 SYNCS.PHASECHK.TRANS64 P0, [R0+URZ+0x48], R9 ;  /* 0x00004809000085a7 */ /* 0x000ea400080010ff */
[----:B--2---:R-:W-:Y:S05]  /*82d0*/  @!P0 BRA `(.L_x_162) ;  /* 0xfffffffc00f08947 */ /* 0x004fea000383ffff */
[----:B------:R-:W-:Y:S05]  /*82e0*/  BRA `(.L_x_163) ;  /* 0xffffffc400247947 */ /* 0x000fea000383ffff */
.L_x_92:
[----:B------:R-:W-:Y:S07]  /*82f0*/  MOV R0, UR13 ;  /* 0x0000000d00007c02 */ /* 0x000fee0008000f00 */
.L_x_164:
[----:B-1----:R1:W2:Y:S02]  /*8300*/  SYNCS.PHASECHK.TRANS64.TRYWAIT P0, [R0+URZ+0x48], R14 ;  /* 0x0000480e000075a7 */ /* 0x0022a400080011ff */
[----:B--2---:R-:W-:Y:S05]  /*8310*/  @!P0 NANOSLEEP.SYNCS 0x989680 ;  /* 0x009896800000895d */ /* 0x004fea0003900000 */
[----:B------:R-:W2:Y:S02]  /*8320*/  @!P0 SYNCS.PHASECHK.TRANS64 P0, [R0+URZ+0x48], R14 ;  /* 0x0000480e000085a7 */ /* 0x000ea400080010ff */
[----:B--2---:R-:W-:Y:S05]  /*8330*/  @!P0 BRA `(.L_x_164) ;  /* 0xfffffffc00f08947 */ /* 0x004fea000383ffff */
[----:B------:R-:W-:Y:S05]  /*8340*/  BRA `(.L_x_165) ;  /* 0xffffffc400c47947 */ /* 0x000fea000383ffff */
.L_x_94:
[----:B------:R-:W-:-:S07]  /*8350*/  MOV R0, UR4 ;  /* 0x0000000400007c02 */ /* 0x000fce0008000f00 */
.L_x_166:
[----:B-1----:R1:W4:Y:S02]  /*8360*/  SYNCS.PHASECHK.TRANS64.TRYWAIT P0, [R0+URZ], R2 ;  /* 0x00000002000075a7 */ /* 0x00232400080011ff */
[----:B----4-:R-:W-:Y:S05]  /*8370*/  @!P0 NANOSLEEP.SYNCS 0x989680 ;  /* 0x009896800000895d */ /* 0x010fea0003900000 */
[----:B------:R-:W4:Y:S02]  /*8380*/  @!P0 SYNCS.PHASECHK.TRANS64 P0, [R0+URZ], R2 ;  /* 0x00000002000085a7 */ /* 0x000f2400080010ff */
[----:B----4-:R-:W-:Y:S05]  /*8390*/  @!P0 BRA `(.L_x_166) ;  /* 0xfffffffc00f08947 */ /* 0x010fea000383ffff */
[----:B------:R-:W-:Y:S05]  /*83a0*/  BRA `(.L_x_167) ;  /* 0xffffffc800507947 */ /* 0x000fea000383ffff */
.L_x_95:
[----:B------:R-:W-:-:S07]  /*83b0*/  MOV R0, UR4 ;  /* 0x0000000400007c02 */ /* 0x000fce0008000f00 */
.L_x_168:
[----:B-1----:R1:W4:Y:S02]  /*83c0*/  SYNCS.PHASECHK.TRANS64.TRYWAIT P0, [R0+URZ], R2 ;  /* 0x00000002000075a7 */ /* 0x00232400080011ff */
[----:B----4-:R-:W-:Y:S05]  /*83d0*/  @!P0 NANOSLEEP.SYNCS 0x989680 ;  /* 0x009896800000895d */ /* 0x010fea0003900000 */
[----:B------:R-:W4:Y:S02]  /*83e0*/  @!P0 SYNCS.PHASECHK.TRANS64 P0, [R0+URZ], R2 ;  /* 0x00000002000085a7 */ /* 0x000f2400080010ff */
[----:B----4-:R-:W-:Y:S05]  /*83f0*/  @!P0 BRA `(.L_x_168) ;  /* 0xfffffffc00f08947 */ /* 0x010fea000383ffff */
[----:B------:R-:W-:Y:S05]  /*8400*/  BRA `(.L_x_169) ;  /* 0xffffffc8005c7947 */ /* 0x000fea000383ffff */
.L_x_97:
[----:B--2---:R2:W4:Y:S02]  /*8410*/  SYNCS.PHASECHK.TRANS64.TRYWAIT P0, [R0+URZ+0x70], R2 ;  /* 0x00007002000075a7 */ /* 0x00452400080011ff */
[----:B----4-:R-:W-:Y:S05]  /*8420*/  @!P0 NANOSLEEP.SYNCS 0x989680 ;  /* 0x009896800000895d */ /* 0x010fea0003900000 */
[----:B------:R-:W4:Y:S02]  /*8430*/  @!P0 SYNCS.PHASECHK.TRANS64 P0, [R0+URZ+0x70], R2 ;  /* 0x00007002000085a7 */ /* 0x000f2400080010ff */
[----:B----4-:R-:W-:Y:S05]  /*8440*/  @!P0 BRA `(.L_x_97) ;  /* 0xfffffffc00f08947 */ /* 0x010fea000383ffff */
[----:B------:R-:W-:Y:S05]  /*8450*/  BRA `(.L_x_170) ;  /* 0xffffffcc00407947 */ /* 0x000fea000383ffff */
.L_x_107:
[----:B-1----:R1:W3:Y:S02]  /*8460*/  SYNCS.PHASECHK.TRANS64.TRYWAIT P1, [R0+URZ+0x30], R3 ;  /* 0x00003003000075a7 */ /* 0x0022e400080211ff */
[----:B---3--:R-:W-:Y:S05]  /*8470*/  @!P1 NANOSLEEP.SYNCS 0x989680 ;  /* 0x009896800000995d */ /* 0x008fea0003900000 */
[----:B------:R-:W3:Y:S02]  /*8480*/  @!P1 SYNCS.PHASECHK.TRANS64 P1, [R0+URZ+0x30], R3 ;  /* 0x00003003000095a7 */ /* 0x000ee400080210ff */
[----:B---3--:R-:W-:Y:S05]  /*8490*/  @!P1 BRA `(.L_x_107) ;  /* 0xfffffffc00f09947 */ /* 0x008fea000383ffff */
[----:B------:R-:W-:Y:S05]  /*84a0*/  BRA `(.L_x_106) ;  /* 0xffffffd800707947 */ /* 0x000fea000383ffff */
.L_x_109:
[----:B-1----:R1:W4:Y:S02]  /*84b0*/  SYNCS.PHASECHK.TRANS64.TRYWAIT P0, [R106+URZ+0x90], R2 ;  /* 0x000090026a0075a7 */ /* 0x00232400080011ff */
[----:B----4-:R-:W-:Y:S05]  /*84c0*/  @!P0 NANOSLEEP.SYNCS 0x989680 ;  /* 0x009896800000895d */ /* 0x010fea0003900000 */
[----:B------:R-:W4:Y:S02]  /*84d0*/  @!P0 SYNCS.PHASECHK.TRANS64 P0, [R106+URZ+0x90], R2 ;  /* 0x000090026a0085a7 */ /* 0x000f2400080010ff */
[----:B----4-:R-:W-:Y:S05]  /*84e0*/  @!P0 BRA `(.L_x_109) ;  /* 0xfffffffc00f08947 */ /* 0x010fea000383ffff */
[----:B------:R-:W-:Y:S05]  /*84f0*/  BRA `(.L_x_108) ;  /* 0xffffffd800a87947 */ /* 0x000fea000383ffff */
.L_x_120:
[----:B--2---:R2:W4:Y:S02]  /*8500*/  SYNCS.PHASECHK.TRANS64.TRYWAIT P0, [R2+URZ+0x30], R71 ;  /* 0x00003047020075a7 */ /* 0x00452400080011ff */
[----:B----4-:R-:W-:Y:S05]  /*8510*/  @!P0 NANOSLEEP.SYNCS 0x989680 ;  /* 0x009896800000895d */ /* 0x010fea0003900000 */
[----:B------:R-:W4:Y:S02]  /*8520*/  @!P0 SYNCS.PHASECHK.TRANS64 P0, [R2+URZ+0x30], R71 ;  /* 0x00003047020085a7 */ /* 0x000f2400080010ff */
[----:B----4-:R-:W-:Y:S05]  /*8530*/  @!P0 BRA `(.L_x_120) ;  /* 0xfffffffc00f08947 */ /* 0x010fea000383ffff */
[----:B------:R-:W-:Y:S05]  /*8540*/  BRA `(.L_x_119) ;  /* 0xffffffe400907947 */ /* 0x000fea000383ffff */
        .weak           $__internal_0_$__cuda_sm10x_tcgen05_guardrail_trap_col_being_dealloced_not_returned_by_alloc
        .type           $__internal_0_$__cuda_sm10x_tcgen05_guardrail_trap_col_being_dealloced_not_returned_by_alloc,@function
        .size           $__internal_0_$__cuda_sm10x_tcgen05_guardrail_trap_col_being_dealloced_not_returned_by_alloc,($__internal_1_$__cuda_sm10x_tcgen05_guardrail_trap_phase_invalid_during_alloc - $__internal_0_$__cuda_sm10x_tcgen05_guardrail_trap_col_being_dealloced_not_returned_by_alloc)
$__internal_0_$__cuda_sm10x_tcgen05_guardrail_trap_col_being_dealloced_not_returned_by_alloc:
[----:B------:R-:W-:Y:S05]  /*8550*/  BPT.TRAP 0x1 ;  /* 0x000000040000795c */ /* 0x000fea0000300000 */
[----:B------:R-:W-:-:S04]  /*8560*/  HFMA2 R3, -RZ, RZ, 0, 0 ;  /* 0x00000000ff037431 */ /* 0x000fc800000001ff */
[----:B------:R-:W-:Y:S05]  /*8570*/  RET.REL.NODEC R2 `(_ZN7cutlass13device_kernelINS_4gemm6kernel13GemmUniversalIN4cute5tupleIJiiiiEEENS1_10collective13CollectiveMmaINS1_35MainloopSm100TmaUmmaWarpSpecializedILi3ELi2ELi4ENS5_IJNS4_1CILi2EEENSA_ILi1EEESC_EEEEENS5_IJNSA_ILi256EEENSA_ILi64EEENSA_ILi32EEEEEENS_10bfloat16_tENS5_IJlSC_lEEESJ_SK_NS4_8TiledMMAINS4_8MMA_AtomIJNS4_26SM100_MMA_F16BF16_2x1SM_SSISJ_SJ_fLi256ELi64ELNS4_4UMMA5MajorE0ELSP_0ELNSO_7ScaleInE0ELSQ_0EEEEEENS4_6LayoutINS5_IJSC_SC_SC_EEENS5_IJNSA_ILi0EEESV_SV_EEEEENS5_IJNS4_10UnderscoreESY_SY_EEEEENS4_18SM100_TMA_2SM_LOADENS4_14ComposedLayoutINS4_7SwizzleILi2ELi4ELi3EEENS4_18smem_ptr_flag_bitsILi16EEENST_INS5_IJNSA_ILi8EEESH_EEENS5_IJSH_SC_EEEEEEEvNS4_8identityES11_S1B_vS1C_EENS_8epilogue10collective18CollectiveEpilogueINS1E_23Sm100TmaWarpSpecializedILi3ELi2ELi32ELb1ELb0EEEJNS5_IJNSA_ILi128EEESG_SH_EEENS5_IJNST_IS1J_SC_EENST_ISH_SC_EEEEESJ_SK_SJ_SK_NS1E_6fusion15FusionCallbacksIS1I_NS1O_17LinearCombinationISJ_fSJ_fLNS_15FloatRoundStyleE2EEES1K_S1N_JEEENS4_5SM1004TMEM4LOAD26SM100_TMEM_LOAD_32dp32b32xENS4_13SM90_TMA_LOADES1B_NS4_39AutoVectorizingCopyWithAssumedAlignmentILi128EEENS4_14SM90_TMA_STOREES1B_S20_S20_EEEvvEEEEvNT_6ParamsE) ;  /* 0xffffff7802a07950 */ /* 0x000fea0003c3ffff */
        .weak           $__internal_1_$__cuda_sm10x_tcgen05_guardrail_trap_phase_invalid_during_alloc
        .type           $__internal_1_$__cuda_sm10x_tcgen05_guardrail_trap_phase_invalid_during_alloc,@function
        .size           $__internal_1_$__cuda_sm10x_tcgen05_guardrail_trap_phase_invalid_during_alloc,($__internal_2_$__cuda_sm10x_tcgen05_guardrail_trap_unallocated_columns_being_dealloced - $__internal_1_$__cuda_sm10x_tcgen05_guardrail_trap_phase_invalid_during_alloc)
$__internal_1_$__cuda_sm10x_tcgen05_guardrail_trap_phase_invalid_during_alloc:
[----:B------:R-:W-:Y:S05]  /*8580*/  BPT.TRAP 0x1 ;  /* 0x000000040000795c */ /* 0x000fea0000300000 */
[----:B------:R-:W-:-:S04]  /*8590*/  MOV R3, 0x0 ;  /* 0x0000000000037802 */ /* 0x000fc80000000f00 */
[----:B------:R-:W-:Y:S05]  /*85a0*/  RET.REL.NODEC R2 `(_ZN7cutlass13device_kernelINS_4gemm6kernel13GemmUniversalIN4cute5tupleIJiiiiEEENS1_10collective13CollectiveMmaINS1_35MainloopSm100TmaUmmaWarpSpecializedILi3ELi2ELi4ENS5_IJNS4_1CILi2EEENSA_ILi1EEESC_EEEEENS5_IJNSA_ILi256EEENSA_ILi64EEENSA_ILi32EEEEEENS_10bfloat16_tENS5_IJlSC_lEEESJ_SK_NS4_8TiledMMAINS4_8MMA_AtomIJNS4_26SM100_MMA_F16BF16_2x1SM_SSISJ_SJ_fLi256ELi64ELNS4_4UMMA5MajorE0ELSP_0ELNSO_7ScaleInE0ELSQ_0EEEEEENS4_6LayoutINS5_IJSC_SC_SC_EEENS5_IJNSA_ILi0EEESV_SV_EEEEENS5_IJNS4_10UnderscoreESY_SY_EEEEENS4_18SM100_TMA_2SM_LOADENS4_14ComposedLayoutINS4_7SwizzleILi2ELi4ELi3EEENS4_18smem_ptr_flag_bitsILi16EEENST_INS5_IJNSA_ILi8EEESH_EEENS5_IJSH_SC_EEEEEEEvNS4_8identityES11_S1B_vS1C_EENS_8epilogue10collective18CollectiveEpilogueINS1E_23Sm100TmaWarpSpecializedILi3ELi2ELi32ELb1ELb0EEEJNS5_IJNSA_ILi128EEESG_SH_EEENS5_IJNST_IS1J_SC_EENST_ISH_SC_EEEEESJ_SK_SJ_SK_NS1E_6fusion15FusionCallbacksIS1I_NS1O_17LinearCombinationISJ_fSJ_fLNS_15FloatRoundStyleE2EEES1K_S1N_JEEENS4_5SM1004TMEM4LOAD26SM100_TMEM_LOAD_32dp32b32xENS4_13SM90_TMA_LOADES1B_NS4_39AutoVectorizingCopyWithAssumedAlignmentILi128EEENS4_14SM90_TMA_STOREES1B_S20_S20_EEEvvEEEEvNT_6ParamsE) ;  /* 0xffffff7802947950 */ /* 0x000fea0003c3ffff */
        .weak           $__internal_2_$__cuda_sm10x_tcgen05_guardrail_trap_unallocated_columns_being_dealloced
        .type           $__internal_2_$__cuda_sm10x_tcgen05_guardrail_trap_unallocated_columns_being_dealloced,@function
        .size           $__internal_2_$__cuda_sm10x_tcgen05_guardrail_trap_unallocated_columns_being_dealloced,(.L_x_172 - $__internal_2_$__cuda_sm10x_tcgen05_guardrail_trap_unallocated_columns_being_dealloced)
$__internal_2_$__cuda_sm10x_tcgen05_guardrail_trap_unallocated_columns_being_dealloced:
[----:B------:R-:W-:Y:S05]  /*85b0*/  BPT.TRAP 0x1 ;  /* 0x000000040000795c */ /* 0x000fea0000300000 */
[----:B------:R-:W-:-:S04]  /*85c0*/  HFMA2 R3, -RZ, RZ, 0, 0 ;  /* 0x00000000ff037431 */ /* 0x000fc800000001ff */
[----:B------:R-:W-:Y:S05]  /*85d0*/  RET.REL.NODEC R2 `(_ZN7cutlass13device_kernelINS_4gemm6kernel13GemmUniversalIN4cute5tupleIJiiiiEEENS1_10collective13CollectiveMmaINS1_35MainloopSm100TmaUmmaWarpSpecializedILi3ELi2ELi4ENS5_IJNS4_1CILi2EEENSA_ILi1EEESC_EEEEENS5_IJNSA_ILi256EEENSA_ILi64EEENSA_ILi32EEEEEENS_10bfloat16_tENS5_IJlSC_lEEESJ_SK_NS4_8TiledMMAINS4_8MMA_AtomIJNS4_26SM100_MMA_F16BF16_2x1SM_SSISJ_SJ_fLi256ELi64ELNS4_4UMMA5MajorE0ELSP_0ELNSO_7ScaleInE0ELSQ_0EEEEEENS4_6LayoutINS5_IJSC_SC_SC_EEENS5_IJNSA_ILi0EEESV_SV_EEEEENS5_IJNS4_10UnderscoreESY_SY_EEEEENS4_18SM100_TMA_2SM_LOADENS4_14ComposedLayoutINS4_7SwizzleILi2ELi4ELi3EEENS4_18smem_ptr_flag_bitsILi16EEENST_INS5_IJNSA_ILi8EEESH_EEENS5_IJSH_SC_EEEEEEEvNS4_8identityES11_S1B_vS1C_EENS_8epilogue10collective18CollectiveEpilogueINS1E_23Sm100TmaWarpSpecializedILi3ELi2ELi32ELb1ELb0EEEJNS5_IJNSA_ILi128EEESG_SH_EEENS5_IJNST_IS1J_SC_EENST_ISH_SC_EEEEESJ_SK_SJ_SK_NS1E_6fusion15FusionCallbacksIS1I_NS1O_17LinearCombinationISJ_fSJ_fLNS_15FloatRoundStyleE2EEES1K_S1N_JEEENS4_5SM1004TMEM4LOAD26SM100_TMEM_LOAD_32dp32b32xENS4_13SM90_TMA_LOADES1B_NS4_39AutoVectorizingCopyWithAssumedAlignmentILi128EEENS4_14SM90_TMA_STOREES1B_S20_S20_EEEvvEEEEvNT_6ParamsE) ;  /* 0xffffff7802887950 */ /* 0x000fea0003c3ffff */
.L_x_171:
[----:B------:R-:W-:-:S00]  /*85e0*/  BRA `(.L_x_171) ;  /* 0xfffffffc00fc7947 */ /* 0x000fc0000383ffff */
[----:B------:R-:W-:-:S00]  /*85f0*/  NOP ;  /* 0x0000000000007918 */ /* 0x000fc00000000000 */
        /* <DEDUP_REMOVED lines=8> */
.L_x_172:


//--------------------- .nv.global.init           --------------------------
	.section	.nv.global.init,"aw",@progbits
.nv.global.init:
	.type		$str$27,@object
	.size		$str$27,($str$28 - $str$27)
$str$27:
        /*0000*/ 	.byte	0x28, 0x61, 0x64, 0x64, 0x72, 0x65, 0x73, 0x73, 0x20, 0x26, 0x20, 0x6d, 0x61, 0x73, 0x6b, 0x29
        /*0010*/ 	.byte	0x20, 0x3d, 0x3d, 0x20, 0x30, 0x00
	.type		$str$28,@object
	.size		$str$28,($str$26 - $str$28)
$str$28:
        /*0016*/ 	.byte	0x2f, 0x74, 0x6d, 0x70, 0x2f, 0x63, 0x75, 0x74, 0x6c, 0x61, 0x73, 0x73, 0x5f, 0x73, 0x77, 0x65
        /*0026*/ 	.byte	0x65, 0x70, 0x5f, 0x73, 0x72, 0x63, 0x2f, 0x69, 0x6e, 0x63, 0x6c, 0x75, 0x64, 0x65, 0x2f, 0x63
        /*0036*/ 	.byte	0x75, 0x74, 0x65, 0x2f, 0x70, 0x6f, 0x69, 0x6e, 0x74, 0x65, 0x72, 0x5f, 0x66, 0x6c, 0x61, 0x67
        /*0046*/ 	.byte	0x67, 0x65, 0x64, 0x2e, 0x68, 0x70, 0x70, 0x00
	.type		$str$26,@object
	.size		$str$26,($str$25 - $str$26)
$str$26:
        /*004e*/ 	.byte	0x2f, 0x74, 0x6d, 0x70, 0x2f, 0x63, 0x75, 0x74, 0x6c, 0x61, 0x73, 0x73, 0x5f, 0x73, 0x77, 0x65
        /*005e*/ 	.byte	0x65, 0x70, 0x5f, 0x73, 0x72, 0x63, 0x2f, 0x69, 0x6e, 0x63, 0x6c, 0x75, 0x64, 0x65, 0x2f, 0x63
        /*006e*/ 	.byte	0x75, 0x74, 0x65, 0x2f, 0x61, 0x74, 0x6f, 0x6d, 0x2f, 0x63, 0x6f, 0x70, 0x79, 0x5f, 0x74, 0x72
        /*007e*/ 	.byte	0x61, 0x69, 0x74, 0x73, 0x5f, 0x73, 0x6d, 0x31, 0x30, 0x30, 0x2e, 0x68, 0x70, 0x70, 0x00
	.type		$str$25,@object
	.size		$str$25,(__unnamed_1 - $str$25)
$str$25:
        /*008d*/ 	.byte	0x28, 0x28, 0x75, 0x69, 0x6e, 0x74, 0x33, 0x32, 0x5f, 0x74, 0x28, 0x74, 0x68, 0x72, 0x65, 0x61
        /*009d*/ 	.byte	0x64, 0x49, 0x64, 0x78, 0x2e, 0x78, 0x29, 0x20, 0x2f, 0x20, 0x33, 0x32, 0x29, 0x20, 0x25, 0x20
        /*00ad*/ 	.byte	0x34, 0x29, 0x20, 0x3d, 0x3d, 0x20, 0x28, 0x28, 0x28, 0x74, 0x6d, 0x65, 0x6d, 0x5f, 0x61, 0x64
        /*00bd*/ 	.byte	0x64, 0x72, 0x20, 0x3e, 0x3e, 0x20, 0x31, 0x36, 0x29, 0x20, 0x2f, 0x20, 0x33, 0x32, 0x29, 0x20
        /*00cd*/ 	.byte	0x25, 0x20, 0x34, 0x29, 0x00
	.type		__unnamed_1,@object
	.size		__unnamed_1,(__unnamed_2 - __unnamed_1)
__unnamed_1:
        /*00d2*/ 	.byte	0x61, 0x75, 0x74, 0x6f, 0x20, 0x63, 0x75, 0x74, 0x65, 0x3a, 0x3a, 0x61, 0x73, 0x5f, 0x70, 0x6f
        /* <DEDUP_REMOVED lines=24> */
        /*0262*/ 	.byte	0x34, 0x30, 0x39, 0x36, 0x3e, 0x3e, 0x3e, 0x3e, 0x5d, 0x00
	.type		__unnamed_2,@object
	.size		__unnamed_2,(.L_2 - __unnamed_2)
__unnamed_2:
        /* <DEDUP_REMOVED lines=42> */
        /*050c*/ 	.byte	0x3e, 0x3e, 0x5d, 0x00
.L_2:


//--------------------- .nv.shared._ZN7cutlass13device_kernelINS_4gemm6kernel13GemmUniversalIN4cute5tupleIJiiiiEEENS1_10collective13CollectiveMmaINS1_35MainloopSm100TmaUmmaWarpSpecializedILi3ELi2ELi4ENS5_IJNS4_1CILi2EEENSA_ILi1EEESC_EEEEENS5_IJNSA_ILi256EEENSA_ILi64EEENSA_ILi32EEEEEENS_10bfloat16_tENS5_IJlSC_lEEESJ_SK_NS4_8TiledMMAINS4_8MMA_AtomIJNS4_26SM100_MMA_F16BF16_2x1SM_SSISJ_SJ_fLi256ELi64ELNS4_4UMMA5MajorE0ELSP_0ELNSO_7ScaleInE0ELSQ_0EEEEEENS4_6LayoutINS5_IJSC_SC_SC_EEENS5_IJNSA_ILi0EEESV_SV_EEEEENS5_IJNS4_10UnderscoreESY_SY_EEEEENS4_18SM100_TMA_2SM_LOADENS4_14ComposedLayoutINS4_7SwizzleILi2ELi4ELi3EEENS4_18smem_ptr_flag_bitsILi16EEENST_INS5_IJNSA_ILi8EEESH_EEENS5_IJSH_SC_EEEEEEEvNS4_8identityES11_S1B_vS1C_EENS_8epilogue10collective18CollectiveEpilogueINS1E_23Sm100TmaWarpSpecializedILi3ELi2ELi32ELb1ELb0EEEJNS5_IJNSA_ILi128EEESG_SH_EEENS5_IJNST_IS1J_SC_EENST_ISH_SC_EEEEESJ_SK_SJ_SK_NS1E_6fusion15FusionCallbacksIS1I_NS1O_17LinearCombinationISJ_fSJ_fLNS_15FloatRoundStyleE2EEES1K_S1N_JEEENS4_5SM1004TMEM4LOAD26SM100_TMEM_LOAD_32dp32b32xENS4_13SM90_TMA_LOADES1B_NS4_39AutoVectorizingCopyWithAssumedAlignmentILi128EEENS4_14SM90_TMA_STOREES1B_S20_S20_EEEvvEEEEvNT_6ParamsE --------------------------
	.section	.nv.shared._ZN7cutlass13device_kernelINS_4gemm6kernel13GemmUniversalIN4cute5tupleIJiiiiEEENS1_10collective13CollectiveMmaINS1_35MainloopSm100TmaUmmaWarpSpecializedILi3ELi2ELi4ENS5_IJNS4_1CILi2EEENSA_ILi1EEESC_EEEEENS5_IJNSA_ILi256EEENSA_ILi64EEENSA_ILi32EEEEEENS_10bfloat16_tENS5_IJlSC_lEEESJ_SK_NS4_8TiledMMAINS4_8MMA_AtomIJNS4_26SM100_MMA_F16BF16_2x1SM_SSISJ_SJ_fLi256ELi64ELNS4_4UMMA5MajorE0ELSP_0ELNSO_7ScaleInE0ELSQ_0EEEEEENS4_6LayoutINS5_IJSC_SC_SC_EEENS5_IJNSA_ILi0EEESV_SV_EEEEENS5_IJNS4_10UnderscoreESY_SY_EEEEENS4_18SM100_TMA_2SM_LOADENS4_14ComposedLayoutINS4_7SwizzleILi2ELi4ELi3EEENS4_18smem_ptr_flag_bitsILi16EEENST_INS5_IJNSA_ILi8EEESH_EEENS5_IJSH_SC_EEEEEEEvNS4_8identityES11_S1B_vS1C_EENS_8epilogue10collective18CollectiveEpilogueINS1E_23Sm100TmaWarpSpecializedILi3ELi2ELi32ELb1ELb0EEEJNS5_IJNSA_ILi128EEESG_SH_EEENS5_IJNST_IS1J_SC_EENST_ISH_SC_EEEEESJ_SK_SJ_SK_NS1E_6fusion15FusionCallbacksIS1I_NS1O_17LinearCombinationISJ_fSJ_fLNS_15FloatRoundStyleE2EEES1K_S1N_JEEENS4_5SM1004TMEM4LOAD26SM100_TMEM_LOAD_32dp32b32xENS4_13SM90_TMA_LOADES1B_NS4_39AutoVectorizingCopyWithAssumedAlignmentILi128EEENS4_14SM90_TMA_STOREES1B_S20_S20_EEEvvEEEEvNT_6ParamsE,"aw",@nobits
	.sectionflags	@""
	.align	16
	.zero		1024


//--------------------- .nv.shared.reserved.0     --------------------------
	.section	.nv.shared.reserved.0,"aw",@nobits
	.weak		__nv_reservedSMEM_offset_0_alias
	.size		__nv_reservedSMEM_offset_0_alias, 0, 64
	.other		__nv_reservedSMEM_offset_0_alias,@"STO_CUDA_RESERVED_SHARED STV_DEFAULT"
__nv_reservedSMEM_offset_0_alias:
	.zero		0
.nv.shared.reserved.0:
	.zero		64
	.weak		__nv_reservedSMEM_tcgen05_partition
	.type		__nv_reservedSMEM_tcgen05_partition,@object
	.size		__nv_reservedSMEM_tcgen05_partition,(.L_0 - __nv_reservedSMEM_tcgen05_partition)
__nv_reservedSMEM_tcgen05_partition:
	.zero		32
.L_0:


//--------------------- .nv.global                --------------------------
	.section	.nv.global,"aw",@nobits
.nv.global:
	.type		_ZN39_INTERNAL_743ac471_4_k_cu_e7efb355_81924cute1_E,@object
	.size		_ZN39_INTERNAL_743ac471_4_k_cu_e7efb355_81924cute1_E,(_ZN39_INTERNAL_743ac471_4_k_cu_e7efb355_81924cuda3std3__45__cpo6cbeginE - _ZN39_INTERNAL_743ac471_4_k_cu_e7efb355_81924cute1_E)
_ZN39_INTERNAL_743ac471_4_k_cu_e7efb355_81924cute1_E:
	.zero		1
	.type		_ZN39_INTERNAL_743ac471_4_k_cu_e7efb355_81924cuda3std3__45__cpo6cbeginE,@object
	.size		_ZN39_INTERNAL_743ac471_4_k_cu_e7efb355_81924cuda3std3__45__cpo6cbeginE,(_ZN39_INTERNAL_743ac471_4_k_cu_e7efb355_81924cuda3std3__48in_placeE - _ZN39_INTERNAL_743ac471_4_k_cu_e7efb355_81924cuda3std3__45__cpo6cbeginE)
_ZN39_INTERNAL_743ac471_4_k_cu_e7efb355_81924cuda3std3__45__cpo6cbeginE:
	.zero		1
	.type		_ZN39_INTERNAL_743ac471_4_k_cu_e7efb355_81924cuda3std3__48in_placeE,@object
	.size		_ZN39_INTERNAL_743ac471_4_k_cu_e7efb355_81924cuda3std3__48in_placeE,(_ZN39_INTERNAL_743ac471_4_k_cu_e7efb355_81924cuda3std6ranges3__45__cpo9iter_moveE - _ZN39_INTERNAL_743ac471_4_k_cu_e7efb355_81924cuda3std3__48in_placeE)
_ZN39_INTERNAL_743ac471_4_k_cu_e7efb355_81924cuda3std3__48in_placeE:
	.zero		1
	.type		_ZN39_INTERNAL_743ac471_4_k_cu_e7efb355_81924cuda3std6ranges3__45__cpo9iter_moveE,@object
	.size		_ZN39_INTERNAL_743ac471_4_k_cu_e7efb355_81924cuda3std6ranges3__45__cpo9iter_moveE,(_ZN39_INTERNAL_743ac471_4_k_cu_e7efb355_81924cuda3std3__45__cpo5beginE - _ZN39_INTERNAL_743ac471_4_k_cu_e7efb355_81924cuda3std6ranges3__45__cpo9iter_moveE)
_ZN39_INTERNAL_743ac471_4_k_cu_e7efb355_81924cuda3std6ranges3__45__cpo9iter_moveE:
	.zero		1
	.type		_ZN39_INTERNAL_743ac471_4_k_cu_e7efb355_81924cuda3std3__45__cpo5beginE,@object
	.size		_ZN39_INTERNAL_743ac471_4_k_cu_e7efb355_81924cuda3std3__45__cpo5beginE,(_ZN39_INTERNAL_743ac471_4_k_cu_e7efb355_81924cuda3std3__441_GLOBAL__N__743ac471_4_k_cu_e7efb355_81926ignoreE - _ZN39_INTERNAL_743ac471_4_k_cu_e7efb355_81924cuda3std3__45__cpo5beginE)
_ZN39_INTERNAL_743ac471_4_k_cu_e7efb355_81924cuda3std3__45__cpo5beginE:
	.zero		1
	.type		_ZN39_INTERNAL_743ac471_4_k_cu_e7efb355_81924cuda3std3__441_GLOBAL__N__743ac471_4_k_cu_e7efb355_81926ignoreE,@object
	.size		_ZN39_INTERNAL_743ac471_4_k_cu_e7efb355_81924cuda3std3__441_GLOBAL__N__743ac471_4_k_cu_e7efb355_81926ignoreE,(_ZN39_INTERNAL_743ac471_4_k_cu_e7efb355_81924cute7productE - _ZN39_INTERNAL_743ac471_4_k_cu_e7efb355_81924cuda3std3__441_GLOBAL__N__743ac471_4_k_cu_e7efb355_81926ignoreE)
_ZN39_INTERNAL_743ac471_4_k_cu_e7efb355_81924cuda3std3__441_GLOBAL__N__743ac471_4_k_cu_e7efb355_81926ignoreE:
	.zero		1
	.type		_ZN39_INTERNAL_743ac471_4_k_cu_e7efb355_81924cute7productE,@object
	.size		_ZN39_INTERNAL_743ac471_4_k_cu_e7efb355_81924cute7productE,(_ZN39_INTERNAL_743ac471_4_k_cu_e7efb355_81924cuda3std3__45__cpo3endE - _ZN39_INTERNAL_743ac471_4_k_cu_e7efb355_81924cute7productE)
_ZN39_INTERNAL_743ac471_4_k_cu_e7efb355_81924cute7productE:
	.zero		1
	.type		_ZN39_INTERNAL_743ac471_4_k_cu_e7efb355_81924cuda3std3__45__cpo3endE,@object
	.size		_ZN39_INTERNAL_743ac471_4_k_cu_e7efb355_81924cuda3std3__45__cpo3endE,(_ZN39_INTERNAL_743ac471_4_k_cu_e7efb355_81924cuda3std3__419piecewise_constructE - _ZN39_INTERNAL_743ac471_4_k_cu_e7efb355_81924cuda3std3__45__cpo3endE)
_ZN39_INTERNAL_743ac471_4_k_cu_e7efb355_81924cuda3std3__45__cpo3endE:
	.zero		1
	.type		_ZN39_INTERNAL_743ac471_4_k_cu_e7efb355_81924cuda3std3__419piecewise_constructE,@object
	.size		_ZN39_INTERNAL_743ac471_4_k_cu_e7efb355_81924cuda3std3__419piecewise_constructE,(_ZN39_INTERNAL_743ac471_4_k_cu_e7efb355_81924cuda3std3__45__cpo4cendE - _ZN39_INTERNAL_743ac471_4_k_cu_e7efb355_81924cuda3std3__419piecewise_constructE)
_ZN39_INTERNAL_743ac471_4_k_cu_e7efb355_81924cuda3std3__419piecewise_constructE:
	.zero		1
	.type		_ZN39_INTERNAL_743ac471_4_k_cu_e7efb355_81924cuda3std3__45__cpo4cendE,@object
	.size		_ZN39_INTERNAL_743ac471_4_k_cu_e7efb355_81924cuda3std3__45__cpo4cendE,(_ZN39_INTERNAL_743ac471_4_k_cu_e7efb355_81924cuda3std6ranges3__45__cpo4swapE - _ZN39_INTERNAL_743ac471_4_k_cu_e7efb355_81924cuda3std3__45__cpo4cendE)
_ZN39_INTERNAL_743ac471_4_k_cu_e7efb355_81924cuda3std3__45__cpo4cendE:
	.zero		1
	.type		_ZN39_INTERNAL_743ac471_4_k_cu_e7efb355_81924cuda3std6ranges3__45__cpo4swapE,@object
	.size		_ZN39_INTERNAL_743ac471_4_k_cu_e7efb355_81924cuda3std6ranges3__45__cpo4swapE,(.L_10 - _ZN39_INTERNAL_743ac471_4_k_cu_e7efb355_81924cuda3std6ranges3__45__cpo4swapE)
_ZN39_INTERNAL_743ac471_4_k_cu_e7efb355_81924cuda3std6ranges3__45__cpo4swapE:
	.zero		1
.L_10:


//--------------------- .nv.constant0._ZN7cutlass13device_kernelINS_4gemm6kernel13GemmUniversalIN4cute5tupleIJiiiiEEENS1_10collective13CollectiveMmaINS1_35MainloopSm100TmaUmmaWarpSpecializedILi3ELi2ELi4ENS5_IJNS4_1CILi2EEENSA_ILi1EEESC_EEEEENS5_IJNSA_ILi256EEENSA_ILi64EEENSA_ILi32EEEEEENS_10bfloat16_tENS5_IJlSC_lEEESJ_SK_NS4_8TiledMMAINS4_8MMA_AtomIJNS4_26SM100_MMA_F16BF16_2x1SM_SSISJ_SJ_fLi256ELi64ELNS4_4UMMA5MajorE0ELSP_0ELNSO_7ScaleInE0ELSQ_0EEEEEENS4_6LayoutINS5_IJSC_SC_SC_EEENS5_IJNSA_ILi0EEESV_SV_EEEEENS5_IJNS4_10UnderscoreESY_SY_EEEEENS4_18SM100_TMA_2SM_LOADENS4_14ComposedLayoutINS4_7SwizzleILi2ELi4ELi3EEENS4_18smem_ptr_flag_bitsILi16EEENST_INS5_IJNSA_ILi8EEESH_EEENS5_IJSH_SC_EEEEEEEvNS4_8identityES11_S1B_vS1C_EENS_8epilogue10collective18CollectiveEpilogueINS1E_23Sm100TmaWarpSpecializedILi3ELi2ELi32ELb1ELb0EEEJNS5_IJNSA_ILi128EEESG_SH_EEENS5_IJNST_IS1J_SC_EENST_ISH_SC_EEEEESJ_SK_SJ_SK_NS1E_6fusion15FusionCallbacksIS1I_NS1O_17LinearCombinationISJ_fSJ_fLNS_15FloatRoundStyleE2EEES1K_S1N_JEEENS4_5SM1004TMEM4LOAD26SM100_TMEM_LOAD_32dp32b32xENS4_13SM90_TMA_LOADES1B_NS4_39AutoVectorizingCopyWithAssumedAlignmentILi128EEENS4_14SM90_TMA_STOREES1B_S20_S20_EEEvvEEEEvNT_6ParamsE --------------------------
	.section	.nv.constant0._ZN7cutlass13device_kernelINS_4gemm6kernel13GemmUniversalIN4cute5tupleIJiiiiEEENS1_10collective13CollectiveMmaINS1_35MainloopSm100TmaUmmaWarpSpecializedILi3ELi2ELi4ENS5_IJNS4_1CILi2EEENSA_ILi1EEESC_EEEEENS5_IJNSA_ILi256EEENSA_ILi64EEENSA_ILi32EEEEEENS_10bfloat16_tENS5_IJlSC_lEEESJ_SK_NS4_8TiledMMAINS4_8MMA_AtomIJNS4_26SM100_MMA_F16BF16_2x1SM_SSISJ_SJ_fLi256ELi64ELNS4_4UMMA5MajorE0ELSP_0ELNSO_7ScaleInE0ELSQ_0EEEEEENS4_6LayoutINS5_IJSC_SC_SC_EEENS5_IJNSA_ILi0EEESV_SV_EEEEENS5_IJNS4_10UnderscoreESY_SY_EEEEENS4_18SM100_TMA_2SM_LOADENS4_14ComposedLayoutINS4_7SwizzleILi2ELi4ELi3EEENS4_18smem_ptr_flag_bitsILi16EEENST_INS5_IJNSA_ILi8EEESH_EEENS5_IJSH_SC_EEEEEEEvNS4_8identityES11_S1B_vS1C_EENS_8epilogue10collective18CollectiveEpilogueINS1E_23Sm100TmaWarpSpecializedILi3ELi2ELi32ELb1ELb0EEEJNS5_IJNSA_ILi128EEESG_SH_EEENS5_IJNST_IS1J_SC_EENST_ISH_SC_EEEEESJ_SK_SJ_SK_NS1E_6fusion15FusionCallbacksIS1I_NS1O_17LinearCombinationISJ_fSJ_fLNS_15FloatRoundStyleE2EEES1K_S1N_JEEENS4_5SM1004TMEM4LOAD26SM100_TMEM_LOAD_32dp32b32xENS4_13SM90_TMA_LOADES1B_NS4_39AutoVectorizingCopyWithAssumedAlignmentILi128EEENS4_14SM90_TMA_STOREES1B_S20_S20_EEEvvEEEEvNT_6ParamsE,"a",@progbits
	.sectionflags	@""
	.align	4
.nv.constant0._ZN7cutlass13device_kernelINS_4gemm6kernel13GemmUniversalIN4cute5tupleIJiiiiEEENS1_10collective13CollectiveMmaINS1_35MainloopSm100TmaUmmaWarpSpecializedILi3ELi2ELi4ENS5_IJNS4_1CILi2EEENSA_ILi1EEESC_EEEEENS5_IJNSA_ILi256EEENSA_ILi64EEENSA_ILi32EEEEEENS_10bfloat16_tENS5_IJlSC_lEEESJ_SK_NS4_8TiledMMAINS4_8MMA_AtomIJNS4_26SM100_MMA_F16BF16_2x1SM_SSISJ_SJ_fLi256ELi64ELNS4_4UMMA5MajorE0ELSP_0ELNSO_7ScaleInE0ELSQ_0EEEEEENS4_6LayoutINS5_IJSC_SC_SC_EEENS5_IJNSA_ILi0EEESV_SV_EEEEENS5_IJNS4_10UnderscoreESY_SY_EEEEENS4_18SM100_TMA_2SM_LOADENS4_14ComposedLayoutINS4_7SwizzleILi2ELi4ELi3EEENS4_18smem_ptr_flag_bitsILi16EEENST_INS5_IJNSA_ILi8EEESH_EEENS5_IJSH_SC_EEEEEEEvNS4_8identityES11_S1B_vS1C_EENS_8epilogue10collective18CollectiveEpilogueINS1E_23Sm100TmaWarpSpecializedILi3ELi2ELi32ELb1ELb0EEEJNS5_IJNSA_ILi128EEESG_SH_EEENS5_IJNST_IS1J_SC_EENST_ISH_SC_EEEEESJ_SK_SJ_SK_NS1E_6fusion15FusionCallbacksIS1I_NS1O_17LinearCombinationISJ_fSJ_fLNS_15FloatRoundStyleE2EEES1K_S1N_JEEENS4_5SM1004TMEM4LOAD26SM100_TMEM_LOAD_32dp32b32xENS4_13SM90_TMA_LOADES1B_NS4_39AutoVectorizingCopyWithAssumedAlignmentILi128EEENS4_14SM90_TMA_STOREES1B_S20_S20_EEEvvEEEEvNT_6ParamsE:
	.zero		2944


//--------------------- SYMBOLS --------------------------

	.type		.nv.reservedSmem.offset0,@object
	.size		.nv.reservedSmem.offset0,0x4
	.type		.nv.reservedSmem.cap,@object
	.size		.nv.reservedSmem.cap,0x4
	.type		__assertfail,@function
